	.target	sm_90a

	.elftype	@"ET_EXEC"


//--------------------- .note.nv.tkinfo           --------------------------
	.section	.note.nv.tkinfo,"",@"SHT_NOTE"
	.sectionflags	@"SHF_NOTE_NV_TKINFO"
	.tkinfo
        /*0018*/ 	.word	0x00000002
        /*0030*/ 	.string	""
        /*0030*/ 	.string	"ptxas"
        /*0030*/ 	.string	"Cuda compilation tools, release 13.0, V13.0.88"
        /*0030*/ 	.string	"Build cuda_13.0.r13.0/compiler.36424714_0"
        /*0030*/ 	.string	"-arch sm_90a -m 64 "



//--------------------- .note.nv.cuinfo           --------------------------
	.section	.note.nv.cuinfo,"",@"SHT_NOTE"
	.sectionflags	@"SHF_NOTE_NV_CUINFO"
        /*0018*/ 	.short	0x0002
        /*001a*/ 	.short	0x005a
        /*001c*/ 	.short	0x0082
	.zero		2


//--------------------- .nv.info                  --------------------------
	.section	.nv.info,"",@"SHT_CUDA_INFO"
	.align	4


	//----- nvinfo : EIATTR_REGCOUNT
	.align		4
        /*0000*/ 	.byte	0x04, 0x2f
        /*0002*/ 	.short	(.L_12 - .L_11)
	.align		4
.L_11:
        /*0004*/ 	.word	index@(_ZN7cutlass13device_kernelIN5flash19enable_sm80_to_sm89INS1_16FlashAttnFwdSm80INS1_25CollectiveMainloopFwdSm80ILi8ELi1ELb1EN4cute5tupleIJNS5_1CILi128EEENS7_ILi112EEES8_EEELi128ENS_6half_tEfNS_4arch4Sm80ELb1ELb0ELb0ELb1ELb0ELb1ELb1ELb1EEENS1_21CollectiveEpilogueFwdINS6_IJS8_S8_S9_EEENS6_IJNS7_ILi1EEESH_SH_EEESB_SD_Li256ELb1ELb1ELb1ELb0EEENS1_36VarlenDynamicPersistentTileSchedulerILi128ELi112ELi256ELi256ELb1ELb1ELb0ELb1ELb1ELb1EEEEEEEEEvNT_6ParamsE)
        /*0008*/ 	.word	0x00000004


	//----- nvinfo : EIATTR_FRAME_SIZE
	.align		4
.L_12:
        /*000c*/ 	.byte	0x04, 0x11
        /*000e*/ 	.short	(.L_14 - .L_13)
	.align		4
.L_13:
        /*0010*/ 	.word	index@(_ZN7cutlass13device_kernelIN5flash19enable_sm80_to_sm89INS1_16FlashAttnFwdSm80INS1_25CollectiveMainloopFwdSm80ILi8ELi1ELb1EN4cute5tupleIJNS5_1CILi128EEENS7_ILi112EEES8_EEELi128ENS_6half_tEfNS_4arch4Sm80ELb1ELb0ELb0ELb1ELb0ELb1ELb1ELb1EEENS1_21CollectiveEpilogueFwdINS6_IJS8_S8_S9_EEENS6_IJNS7_ILi1EEESH_SH_EEESB_SD_Li256ELb1ELb1ELb1ELb0EEENS1_36VarlenDynamicPersistentTileSchedulerILi128ELi112ELi256ELi256ELb1ELb1ELb0ELb1ELb1ELb1EEEEEEEEEvNT_6ParamsE)
        /*0014*/ 	.word	0x00000000


	//----- nvinfo : EIATTR_REGCOUNT
	.align		4
.L_14:
        /*0018*/ 	.byte	0x04, 0x2f
        /*001a*/ 	.short	(.L_16 - .L_15)
	.align		4
.L_15:
        /*001c*/ 	.word	index@(_ZN7cutlass13device_kernelIN5flash19enable_sm80_to_sm89INS1_16FlashAttnFwdSm80INS1_25CollectiveMainloopFwdSm80ILi8ELi1ELb1EN4cute5tupleIJNS5_1CILi128EEENS7_ILi112EEES8_EEELi128ENS_6half_tEfNS_4arch4Sm80ELb1ELb0ELb0ELb1ELb0ELb0ELb1ELb1EEENS1_21CollectiveEpilogueFwdINS6_IJS8_S8_S9_EEENS6_IJNS7_ILi1EEESH_SH_EEESB_SD_Li256ELb1ELb1ELb1ELb0EEENS1_36VarlenDynamicPersistentTileSchedulerILi128ELi112ELi256ELi256ELb1ELb1ELb0ELb1ELb1ELb1EEEEEEEEEvNT_6ParamsE)
        /*0020*/ 	.word	0x00000004


	//----- nvinfo : EIATTR_FRAME_SIZE
	.align		4
.L_16:
        /*0024*/ 	.byte	0x04, 0x11
        /*0026*/ 	.short	(.L_18 - .L_17)
	.align		4
.L_17:
        /*0028*/ 	.word	index@(_ZN7cutlass13device_kernelIN5flash19enable_sm80_to_sm89INS1_16FlashAttnFwdSm80INS1_25CollectiveMainloopFwdSm80ILi8ELi1ELb1EN4cute5tupleIJNS5_1CILi128EEENS7_ILi112EEES8_EEELi128ENS_6half_tEfNS_4arch4Sm80ELb1ELb0ELb0ELb1ELb0ELb0ELb1ELb1EEENS1_21CollectiveEpilogueFwdINS6_IJS8_S8_S9_EEENS6_IJNS7_ILi1EEESH_SH_EEESB_SD_Li256ELb1ELb1ELb1ELb0EEENS1_36VarlenDynamicPersistentTileSchedulerILi128ELi112ELi256ELi256ELb1ELb1ELb0ELb1ELb1ELb1EEEEEEEEEvNT_6ParamsE)
        /*002c*/ 	.word	0x00000000


	//----- nvinfo : EIATTR_REGCOUNT
	.align		4
.L_18:
        /*0030*/ 	.byte	0x04, 0x2f
        /*0032*/ 	.short	(.L_20 - .L_19)
	.align		4
.L_19:
        /*0034*/ 	.word	index@(_ZN7cutlass13device_kernelIN5flash19enable_sm80_to_sm89INS1_16FlashAttnFwdSm80INS1_25CollectiveMainloopFwdSm80ILi4ELi1ELb0EN4cute5tupleIJNS5_1CILi128EEENS7_ILi64EEES8_EEELi128ENS_6half_tEfNS_4arch4Sm80ELb1ELb0ELb0ELb0ELb0ELb0ELb1ELb1EEENS1_21CollectiveEpilogueFwdINS6_IJS8_S8_S9_EEENS6_IJNS7_ILi1EEESH_SH_EEESB_SD_Li128ELb0ELb1ELb1ELb0EEENS1_30DynamicPersistentTileSchedulerILi128ELi128ELb1ELb1ELb0EEEEEEEEEvNT_6ParamsE)
        /*0038*/ 	.word	0x00000004


	//----- nvinfo : EIATTR_FRAME_SIZE
	.align		4
.L_20:
        /*003c*/ 	.byte	0x04, 0x11
        /*003e*/ 	.short	(.L_22 - .L_21)
	.align		4
.L_21:
        /*0040*/ 	.word	index@(_ZN7cutlass13device_kernelIN5flash19enable_sm80_to_sm89INS1_16FlashAttnFwdSm80INS1_25CollectiveMainloopFwdSm80ILi4ELi1ELb0EN4cute5tupleIJNS5_1CILi128EEENS7_ILi64EEES8_EEELi128ENS_6half_tEfNS_4arch4Sm80ELb1ELb0ELb0ELb0ELb0ELb0ELb1ELb1EEENS1_21CollectiveEpilogueFwdINS6_IJS8_S8_S9_EEENS6_IJNS7_ILi1EEESH_SH_EEESB_SD_Li128ELb0ELb1ELb1ELb0EEENS1_30DynamicPersistentTileSchedulerILi128ELi128ELb1ELb1ELb0EEEEEEEEEvNT_6ParamsE)
        /*0044*/ 	.word	0x00000000


	//----- nvinfo : EIATTR_REGCOUNT
	.align		4
.L_22:
        /*0048*/ 	.byte	0x04, 0x2f
        /*004a*/ 	.short	(.L_24 - .L_23)
	.align		4
.L_23:
        /*004c*/ 	.word	index@(_ZN7cutlass13device_kernelIN5flash19enable_sm80_to_sm89INS1_16FlashAttnFwdSm80INS1_25CollectiveMainloopFwdSm80ILi8ELi1ELb1EN4cute5tupleIJNS5_1CILi128EEENS7_ILi96EEES8_EEELi128ENS_6half_tEfNS_4arch4Sm80ELb0ELb1ELb0ELb1ELb0ELb1ELb1ELb1EEENS1_21CollectiveEpilogueFwdINS6_IJS8_S8_S9_EEENS6_IJNS7_ILi1EEESH_SH_EEESB_SD_Li256ELb1ELb1ELb1ELb0EEENS1_36VarlenDynamicPersistentTileSchedulerILi128ELi96ELi256ELi256ELb1ELb1ELb0ELb1ELb0ELb1EEEEEEEEEvNT_6ParamsE)
        /*0050*/ 	.word	0x00000004


	//----- nvinfo : EIATTR_FRAME_SIZE
	.align		4
.L_24:
        /*0054*/ 	.byte	0x04, 0x11
        /*0056*/ 	.short	(.L_26 - .L_25)
	.align		4
.L_25:
        /*0058*/ 	.word	index@(_ZN7cutlass13device_kernelIN5flash19enable_sm80_to_sm89INS1_16FlashAttnFwdSm80INS1_25CollectiveMainloopFwdSm80ILi8ELi1ELb1EN4cute5tupleIJNS5_1CILi128EEENS7_ILi96EEES8_EEELi128ENS_6half_tEfNS_4arch4Sm80ELb0ELb1ELb0ELb1ELb0ELb1ELb1ELb1EEENS1_21CollectiveEpilogueFwdINS6_IJS8_S8_S9_EEENS6_IJNS7_ILi1EEESH_SH_EEESB_SD_Li256ELb1ELb1ELb1ELb0EEENS1_36VarlenDynamicPersistentTileSchedulerILi128ELi96ELi256ELi256ELb1ELb1ELb0ELb1ELb0ELb1EEEEEEEEEvNT_6ParamsE)
        /*005c*/ 	.word	0x00000000


	//----- nvinfo : EIATTR_REGCOUNT
	.align		4
.L_26:
        /*0060*/ 	.byte	0x04, 0x2f
        /*0062*/ 	.short	(.L_28 - .L_27)
	.align		4
.L_27:
        /*0064*/ 	.word	index@(_ZN7cutlass13device_kernelIN5flash19enable_sm80_to_sm89INS1_16FlashAttnFwdSm80INS1_25CollectiveMainloopFwdSm80ILi8ELi1ELb1EN4cute5tupleIJNS5_1CILi128EEENS7_ILi96EEES8_EEELi128ENS_6half_tEfNS_4arch4Sm80ELb0ELb1ELb0ELb1ELb0ELb0ELb1ELb1EEENS1_21CollectiveEpilogueFwdINS6_IJS8_S8_S9_EEENS6_IJNS7_ILi1EEESH_SH_EEESB_SD_Li256ELb1ELb1ELb1ELb0EEENS1_36VarlenDynamicPersistentTileSchedulerILi128ELi96ELi256ELi256ELb1ELb1ELb0ELb1ELb0ELb1EEEEEEEEEvNT_6ParamsE)
        /*0068*/ 	.word	0x00000004


	//----- nvinfo : EIATTR_FRAME_SIZE
	.align		4
.L_28:
        /*006c*/ 	.byte	0x04, 0x11
        /*006e*/ 	.short	(.L_30 - .L_29)
	.align		4
.L_29:
        /*0070*/ 	.word	index@(_ZN7cutlass13device_kernelIN5flash19enable_sm80_to_sm89INS1_16FlashAttnFwdSm80INS1_25CollectiveMainloopFwdSm80ILi8ELi1ELb1EN4cute5tupleIJNS5_1CILi128EEENS7_ILi96EEES8_EEELi128ENS_6half_tEfNS_4arch4Sm80ELb0ELb1ELb0ELb1ELb0ELb0ELb1ELb1EEENS1_21CollectiveEpilogueFwdINS6_IJS8_S8_S9_EEENS6_IJNS7_ILi1EEESH_SH_EEESB_SD_Li256ELb1ELb1ELb1ELb0EEENS1_36VarlenDynamicPersistentTileSchedulerILi128ELi96ELi256ELi256ELb1ELb1ELb0ELb1ELb0ELb1EEEEEEEEEvNT_6ParamsE)
        /*0074*/ 	.word	0x00000000


	//----- nvinfo : EIATTR_REGCOUNT
	.align		4
.L_30:
        /*0078*/ 	.byte	0x04, 0x2f
        /*007a*/ 	.short	(.L_32 - .L_31)
	.align		4
.L_31:
        /*007c*/ 	.word	index@(_ZN7cutlass13device_kernelIN5flash19enable_sm80_to_sm89INS1_16FlashAttnFwdSm80INS1_25CollectiveMainloopFwdSm80ILi4ELi1ELb0EN4cute5tupleIJNS5_1CILi128EEENS7_ILi48EEES8_EEELi128ENS_6half_tEfNS_4arch4Sm80ELb0ELb1ELb0ELb0ELb0ELb0ELb1ELb1EEENS1_21CollectiveEpilogueFwdINS6_IJS8_S8_S9_EEENS6_IJNS7_ILi1EEESH_SH_EEESB_SD_Li128ELb0ELb1ELb1ELb0EEENS1_19SingleTileSchedulerILb0ELb1ELb1ELi128EEEEEEEEEvNT_6ParamsE)
        /*0080*/ 	.word	0x00000004


	//----- nvinfo : EIATTR_FRAME_SIZE
	.align		4
.L_32:
        /*0084*/ 	.byte	0x04, 0x11
        /*0086*/ 	.short	(.L_34 - .L_33)
	.align		4
.L_33:
        /*0088*/ 	.word	index@(_ZN7cutlass13device_kernelIN5flash19enable_sm80_to_sm89INS1_16FlashAttnFwdSm80INS1_25CollectiveMainloopFwdSm80ILi4ELi1ELb0EN4cute5tupleIJNS5_1CILi128EEENS7_ILi48EEES8_EEELi128ENS_6half_tEfNS_4arch4Sm80ELb0ELb1ELb0ELb0ELb0ELb0ELb1ELb1EEENS1_21CollectiveEpilogueFwdINS6_IJS8_S8_S9_EEENS6_IJNS7_ILi1EEESH_SH_EEESB_SD_Li128ELb0ELb1ELb1ELb0EEENS1_19SingleTileSchedulerILb0ELb1ELb1ELi128EEEEEEEEEvNT_6ParamsE)
        /*008c*/ 	.word	0x00000000


	//----- nvinfo : EIATTR_REGCOUNT
	.align		4
.L_34:
        /*0090*/ 	.byte	0x04, 0x2f
        /*0092*/ 	.short	(.L_36 - .L_35)
	.align		4
.L_35:
        /*0094*/ 	.word	index@(_ZN7cutlass13device_kernelIN5flash19enable_sm80_to_sm89INS1_16FlashAttnFwdSm80INS1_25CollectiveMainloopFwdSm80ILi8ELi1ELb1EN4cute5tupleIJNS5_1CILi128EEENS7_ILi112EEES8_EEELi128ENS_6half_tEfNS_4arch4Sm80ELb0ELb0ELb0ELb1ELb0ELb1ELb1ELb1EEENS1_21CollectiveEpilogueFwdINS6_IJS8_S8_S9_EEENS6_IJNS7_ILi1EEESH_SH_EEESB_SD_Li256ELb1ELb1ELb1ELb0EEENS1_36VarlenDynamicPersistentTileSchedulerILi128ELi112ELi256ELi256ELb1ELb1ELb0ELb0ELb1ELb1EEEEEEEEEvNT_6ParamsE)
        /*0098*/ 	.word	0x00000004


	//----- nvinfo : EIATTR_FRAME_SIZE
	.align		4
.L_36:
        /*009c*/ 	.byte	0x04, 0x11
        /*009e*/ 	.short	(.L_38 - .L_37)
	.align		4
.L_37:
        /*00a0*/ 	.word	index@(_ZN7cutlass13device_kernelIN5flash19enable_sm80_to_sm89INS1_16FlashAttnFwdSm80INS1_25CollectiveMainloopFwdSm80ILi8ELi1ELb1EN4cute5tupleIJNS5_1CILi128EEENS7_ILi112EEES8_EEELi128ENS_6half_tEfNS_4arch4Sm80ELb0ELb0ELb0ELb1ELb0ELb1ELb1ELb1EEENS1_21CollectiveEpilogueFwdINS6_IJS8_S8_S9_EEENS6_IJNS7_ILi1EEESH_SH_EEESB_SD_Li256ELb1ELb1ELb1ELb0EEENS1_36VarlenDynamicPersistentTileSchedulerILi128ELi112ELi256ELi256ELb1ELb1ELb0ELb0ELb1ELb1EEEEEEEEEvNT_6ParamsE)
        /*00a4*/ 	.word	0x00000000


	//----- nvinfo : EIATTR_REGCOUNT
	.align		4
.L_38:
        /*00a8*/ 	.byte	0x04, 0x2f
        /*00aa*/ 	.short	(.L_40 - .L_39)
	.align		4
.L_39:
        /*00ac*/ 	.word	index@(_ZN7cutlass13device_kernelIN5flash19enable_sm80_to_sm89INS1_16FlashAttnFwdSm80INS1_25CollectiveMainloopFwdSm80ILi8ELi1ELb1EN4cute5tupleIJNS5_1CILi128EEENS7_ILi112EEES8_EEELi128ENS_6half_tEfNS_4arch4Sm80ELb0ELb0ELb0ELb1ELb0ELb0ELb1ELb1EEENS1_21CollectiveEpilogueFwdINS6_IJS8_S8_S9_EEENS6_IJNS7_ILi1EEESH_SH_EEESB_SD_Li256ELb1ELb1ELb1ELb0EEENS1_36VarlenDynamicPersistentTileSchedulerILi128ELi112ELi256ELi256ELb1ELb1ELb0ELb0ELb1ELb1EEEEEEEEEvNT_6ParamsE)
        /*00b0*/ 	.word	0x00000004


	//----- nvinfo : EIATTR_FRAME_SIZE
	.align		4
.L_40:
        /*00b4*/ 	.byte	0x04, 0x11
        /*00b6*/ 	.short	(.L_42 - .L_41)
	.align		4
.L_41:
        /*00b8*/ 	.word	index@(_ZN7cutlass13device_kernelIN5flash19enable_sm80_to_sm89INS1_16FlashAttnFwdSm80INS1_25CollectiveMainloopFwdSm80ILi8ELi1ELb1EN4cute5tupleIJNS5_1CILi128EEENS7_ILi112EEES8_EEELi128ENS_6half_tEfNS_4arch4Sm80ELb0ELb0ELb0ELb1ELb0ELb0ELb1ELb1EEENS1_21CollectiveEpilogueFwdINS6_IJS8_S8_S9_EEENS6_IJNS7_ILi1EEESH_SH_EEESB_SD_Li256ELb1ELb1ELb1ELb0EEENS1_36VarlenDynamicPersistentTileSchedulerILi128ELi112ELi256ELi256ELb1ELb1ELb0ELb0ELb1ELb1EEEEEEEEEvNT_6ParamsE)
        /*00bc*/ 	.word	0x00000000


	//----- nvinfo : EIATTR_REGCOUNT
	.align		4
.L_42:
        /*00c0*/ 	.byte	0x04, 0x2f
        /*00c2*/ 	.short	(.L_44 - .L_43)
	.align		4
.L_43:
        /*00c4*/ 	.word	index@(_ZN7cutlass13device_kernelIN5flash19enable_sm80_to_sm89INS1_16FlashAttnFwdSm80INS1_25CollectiveMainloopFwdSm80ILi4ELi1ELb0EN4cute5tupleIJNS5_1CILi128EEENS7_ILi64EEES8_EEELi128ENS_6half_tEfNS_4arch4Sm80ELb0ELb0ELb0ELb0ELb0ELb0ELb1ELb1EEENS1_21CollectiveEpilogueFwdINS6_IJS8_S8_S9_EEENS6_IJNS7_ILi1EEESH_SH_EEESB_SD_Li128ELb0ELb1ELb1ELb0EEENS1_19SingleTileSchedulerILb0ELb1ELb1ELi128EEEEEEEEEvNT_6ParamsE)
        /*00c8*/ 	.word	0x00000004


	//----- nvinfo : EIATTR_FRAME_SIZE
	.align		4
.L_44:
        /*00cc*/ 	.byte	0x04, 0x11
        /*00ce*/ 	.short	(.L_46 - .L_45)
	.align		4
.L_45:
        /*00d0*/ 	.word	index@(_ZN7cutlass13device_kernelIN5flash19enable_sm80_to_sm89INS1_16FlashAttnFwdSm80INS1_25CollectiveMainloopFwdSm80ILi4ELi1ELb0EN4cute5tupleIJNS5_1CILi128EEENS7_ILi64EEES8_EEELi128ENS_6half_tEfNS_4arch4Sm80ELb0ELb0ELb0ELb0ELb0ELb0ELb1ELb1EEENS1_21CollectiveEpilogueFwdINS6_IJS8_S8_S9_EEENS6_IJNS7_ILi1EEESH_SH_EEESB_SD_Li128ELb0ELb1ELb1ELb0EEENS1_19SingleTileSchedulerILb0ELb1ELb1ELi128EEEEEEEEEvNT_6ParamsE)
        /*00d4*/ 	.word	0x00000000


	//----- nvinfo : EIATTR_REGCOUNT
	.align		4
.L_46:
        /*00d8*/ 	.byte	0x04, 0x2f
        /*00da*/ 	.short	(.L_48 - .L_47)
	.align		4
.L_47:
        /*00dc*/ 	.word	index@(_ZN7cutlass13device_kernelIN5flash19enable_sm80_to_sm89INS1_16FlashAttnFwdSm80INS1_25CollectiveMainloopFwdSm80ILi8ELi1ELb1EN4cute5tupleIJNS5_1CILi128EEES8_S8_EEELi128ENS_6half_tEfNS_4arch4Sm80ELb1ELb0ELb0ELb0ELb0ELb0ELb1ELb1EEENS1_21CollectiveEpilogueFwdIS9_NS6_IJNS7_ILi1EEESF_SF_EEESA_SC_Li256ELb0ELb1ELb1ELb0EEENS1_30DynamicPersistentTileSchedulerILi256ELi256ELb1ELb1ELb0EEEEEEEEEvNT_6ParamsE)
        /*00e0*/ 	.word	0x00000004


	//----- nvinfo : EIATTR_FRAME_SIZE
	.align		4
.L_48:
        /*00e4*/ 	.byte	0x04, 0x11
        /*00e6*/ 	.short	(.L_50 - .L_49)
	.align		4
.L_49:
        /*00e8*/ 	.word	index@(_ZN7cutlass13device_kernelIN5flash19enable_sm80_to_sm89INS1_16FlashAttnFwdSm80INS1_25CollectiveMainloopFwdSm80ILi8ELi1ELb1EN4cute5tupleIJNS5_1CILi128EEES8_S8_EEELi128ENS_6half_tEfNS_4arch4Sm80ELb1ELb0ELb0ELb0ELb0ELb0ELb1ELb1EEENS1_21CollectiveEpilogueFwdIS9_NS6_IJNS7_ILi1EEESF_SF_EEESA_SC_Li256ELb0ELb1ELb1ELb0EEENS1_30DynamicPersistentTileSchedulerILi256ELi256ELb1ELb1ELb0EEEEEEEEEvNT_6ParamsE)
        /*00ec*/ 	.word	0x00000000


	//----- nvinfo : EIATTR_REGCOUNT
	.align		4
.L_50:
        /*00f0*/ 	.byte	0x04, 0x2f
        /*00f2*/ 	.short	(.L_52 - .L_51)
	.align		4
.L_51:
        /*00f4*/ 	.word	index@(_ZN7cutlass13device_kernelIN5flash19enable_sm80_to_sm89INS1_16FlashAttnFwdSm80INS1_25CollectiveMainloopFwdSm80ILi8ELi1ELb1EN4cute5tupleIJNS5_1CILi128EEENS7_ILi96EEES8_EEELi128ENS_6half_tEfNS_4arch4Sm80ELb0ELb1ELb0ELb0ELb0ELb0ELb1ELb1EEENS1_21CollectiveEpilogueFwdINS6_IJS8_S8_S9_EEENS6_IJNS7_ILi1EEESH_SH_EEESB_SD_Li256ELb0ELb1ELb1ELb0EEENS1_19SingleTileSchedulerILb0ELb1ELb1ELi128EEEEEEEEEvNT_6ParamsE)
        /*00f8*/ 	.word	0x00000004


	//----- nvinfo : EIATTR_FRAME_SIZE
	.align		4
.L_52:
        /*00fc*/ 	.byte	0x04, 0x11
        /*00fe*/ 	.short	(.L_54 - .L_53)
	.align		4
.L_53:
        /*0100*/ 	.word	index@(_ZN7cutlass13device_kernelIN5flash19enable_sm80_to_sm89INS1_16FlashAttnFwdSm80INS1_25CollectiveMainloopFwdSm80ILi8ELi1ELb1EN4cute5tupleIJNS5_1CILi128EEENS7_ILi96EEES8_EEELi128ENS_6half_tEfNS_4arch4Sm80ELb0ELb1ELb0ELb0ELb0ELb0ELb1ELb1EEENS1_21CollectiveEpilogueFwdINS6_IJS8_S8_S9_EEENS6_IJNS7_ILi1EEESH_SH_EEESB_SD_Li256ELb0ELb1ELb1ELb0EEENS1_19SingleTileSchedulerILb0ELb1ELb1ELi128EEEEEEEEEvNT_6ParamsE)
        /*0104*/ 	.word	0x00000000


	//----- nvinfo : EIATTR_REGCOUNT
	.align		4
.L_54:
        /*0108*/ 	.byte	0x04, 0x2f
        /*010a*/ 	.short	(.L_56 - .L_55)
	.align		4
.L_55:
        /*010c*/ 	.word	index@(_ZN7cutlass13device_kernelIN5flash19enable_sm80_to_sm89INS1_16FlashAttnFwdSm80INS1_25CollectiveMainloopFwdSm80ILi8ELi1ELb1EN4cute5tupleIJNS5_1CILi128EEES8_S8_EEELi128ENS_6half_tEfNS_4arch4Sm80ELb0ELb0ELb0ELb0ELb0ELb0ELb1ELb1EEENS1_21CollectiveEpilogueFwdIS9_NS6_IJNS7_ILi1EEESF_SF_EEESA_SC_Li256ELb0ELb1ELb1ELb0EEENS1_19SingleTileSchedulerILb0ELb1ELb1ELi128EEEEEEEEEvNT_6ParamsE)
        /*0110*/ 	.word	0x00000004


	//----- nvinfo : EIATTR_FRAME_SIZE
	.align		4
.L_56:
        /*0114*/ 	.byte	0x04, 0x11
        /*0116*/ 	.short	(.L_58 - .L_57)
	.align		4
.L_57:
        /*0118*/ 	.word	index@(_ZN7cutlass13device_kernelIN5flash19enable_sm80_to_sm89INS1_16FlashAttnFwdSm80INS1_25CollectiveMainloopFwdSm80ILi8ELi1ELb1EN4cute5tupleIJNS5_1CILi128EEES8_S8_EEELi128ENS_6half_tEfNS_4arch4Sm80ELb0ELb0ELb0ELb0ELb0ELb0ELb1ELb1EEENS1_21CollectiveEpilogueFwdIS9_NS6_IJNS7_ILi1EEESF_SF_EEESA_SC_Li256ELb0ELb1ELb1ELb0EEENS1_19SingleTileSchedulerILb0ELb1ELb1ELi128EEEEEEEEEvNT_6ParamsE)
        /*011c*/ 	.word	0x00000000


	//----- nvinfo : EIATTR_REGCOUNT
	.align		4
.L_58:
        /*0120*/ 	.byte	0x04, 0x2f
        /*0122*/ 	.short	(.L_60 - .L_59)
	.align		4
.L_59:
        /*0124*/ 	.word	index@(_ZN7cutlass13device_kernelIN5flash19enable_sm80_to_sm89INS1_16FlashAttnFwdSm80INS1_25CollectiveMainloopFwdSm80ILi8ELi1ELb1EN4cute5tupleIJNS5_1CILi128EEENS7_ILi112EEES8_EEELi128ENS_6half_tEfNS_4arch4Sm80ELb1ELb0ELb1ELb1ELb0ELb1ELb1ELb1EEENS1_21CollectiveEpilogueFwdINS6_IJS8_S8_S9_EEENS6_IJNS7_ILi1EEESH_SH_EEESB_SD_Li256ELb1ELb1ELb1ELb0EEENS1_36VarlenDynamicPersistentTileSchedulerILi128ELi112ELi256ELi256ELb1ELb1ELb0ELb1ELb1ELb1EEEEEEEEEvNT_6ParamsE)
        /*0128*/ 	.word	0x00000004


	//----- nvinfo : EIATTR_FRAME_SIZE
	.align		4
.L_60:
        /*012c*/ 	.byte	0x04, 0x11
        /*012e*/ 	.short	(.L_62 - .L_61)
	.align		4
.L_61:
        /*0130*/ 	.word	index@(_ZN7cutlass13device_kernelIN5flash19enable_sm80_to_sm89INS1_16FlashAttnFwdSm80INS1_25CollectiveMainloopFwdSm80ILi8ELi1ELb1EN4cute5tupleIJNS5_1CILi128EEENS7_ILi112EEES8_EEELi128ENS_6half_tEfNS_4arch4Sm80ELb1ELb0ELb1ELb1ELb0ELb1ELb1ELb1EEENS1_21CollectiveEpilogueFwdINS6_IJS8_S8_S9_EEENS6_IJNS7_ILi1EEESH_SH_EEESB_SD_Li256ELb1ELb1ELb1ELb0EEENS1_36VarlenDynamicPersistentTileSchedulerILi128ELi112ELi256ELi256ELb1ELb1ELb0ELb1ELb1ELb1EEEEEEEEEvNT_6ParamsE)
        /*0134*/ 	.word	0x00000000


	//----- nvinfo : EIATTR_REGCOUNT
	.align		4
.L_62:
        /*0138*/ 	.byte	0x04, 0x2f
        /*013a*/ 	.short	(.L_64 - .L_63)
	.align		4
.L_63:
        /*013c*/ 	.word	index@(_ZN7cutlass13device_kernelIN5flash19enable_sm80_to_sm89INS1_16FlashAttnFwdSm80INS1_25CollectiveMainloopFwdSm80ILi8ELi1ELb1EN4cute5tupleIJNS5_1CILi128EEENS7_ILi112EEES8_EEELi128ENS_6half_tEfNS_4arch4Sm80ELb1ELb0ELb1ELb1ELb0ELb0ELb1ELb1EEENS1_21CollectiveEpilogueFwdINS6_IJS8_S8_S9_EEENS6_IJNS7_ILi1EEESH_SH_EEESB_SD_Li256ELb1ELb1ELb1ELb0EEENS1_36VarlenDynamicPersistentTileSchedulerILi128ELi112ELi256ELi256ELb1ELb1ELb0ELb1ELb1ELb1EEEEEEEEEvNT_6ParamsE)
        /*0140*/ 	.word	0x00000004


	//----- nvinfo : EIATTR_FRAME_SIZE
	.align		4
.L_64:
        /*0144*/ 	.byte	0x04, 0x11
        /*0146*/ 	.short	(.L_66 - .L_65)
	.align		4
.L_65:
        /*0148*/ 	.word	index@(_ZN7cutlass13device_kernelIN5flash19enable_sm80_to_sm89INS1_16FlashAttnFwdSm80INS1_25CollectiveMainloopFwdSm80ILi8ELi1ELb1EN4cute5tupleIJNS5_1CILi128EEENS7_ILi112EEES8_EEELi128ENS_6half_tEfNS_4arch4Sm80ELb1ELb0ELb1ELb1ELb0ELb0ELb1ELb1EEENS1_21CollectiveEpilogueFwdINS6_IJS8_S8_S9_EEENS6_IJNS7_ILi1EEESH_SH_EEESB_SD_Li256ELb1ELb1ELb1ELb0EEENS1_36VarlenDynamicPersistentTileSchedulerILi128ELi112ELi256ELi256ELb1ELb1ELb0ELb1ELb1ELb1EEEEEEEEEvNT_6ParamsE)
        /*014c*/ 	.word	0x00000000


	//----- nvinfo : EIATTR_REGCOUNT
	.align		4
.L_66:
        /*0150*/ 	.byte	0x04, 0x2f
        /*0152*/ 	.short	(.L_68 - .L_67)
	.align		4
.L_67:
        /*0154*/ 	.word	index@(_ZN7cutlass13device_kernelIN5flash19enable_sm80_to_sm89INS1_16FlashAttnFwdSm80INS1_25CollectiveMainloopFwdSm80ILi4ELi1ELb0EN4cute5tupleIJNS5_1CILi128EEENS7_ILi64EEES8_EEELi128ENS_6half_tEfNS_4arch4Sm80ELb1ELb0ELb1ELb0ELb0ELb0ELb1ELb1EEENS1_21CollectiveEpilogueFwdINS6_IJS8_S8_S9_EEENS6_IJNS7_ILi1EEESH_SH_EEESB_SD_Li128ELb0ELb1ELb1ELb0EEENS1_30DynamicPersistentTileSchedulerILi128ELi128ELb1ELb1ELb0EEEEEEEEEvNT_6ParamsE)
        /*0158*/ 	.word	0x00000004


	//----- nvinfo : EIATTR_FRAME_SIZE
	.align		4
.L_68:
        /*015c*/ 	.byte	0x04, 0x11
        /*015e*/ 	.short	(.L_70 - .L_69)
	.align		4
.L_69:
        /*0160*/ 	.word	index@(_ZN7cutlass13device_kernelIN5flash19enable_sm80_to_sm89INS1_16FlashAttnFwdSm80INS1_25CollectiveMainloopFwdSm80ILi4ELi1ELb0EN4cute5tupleIJNS5_1CILi128EEENS7_ILi64EEES8_EEELi128ENS_6half_tEfNS_4arch4Sm80ELb1ELb0ELb1ELb0ELb0ELb0ELb1ELb1EEENS1_21CollectiveEpilogueFwdINS6_IJS8_S8_S9_EEENS6_IJNS7_ILi1EEESH_SH_EEESB_SD_Li128ELb0ELb1ELb1ELb0EEENS1_30DynamicPersistentTileSchedulerILi128ELi128ELb1ELb1ELb0EEEEEEEEEvNT_6ParamsE)
        /*0164*/ 	.word	0x00000000


	//----- nvinfo : EIATTR_REGCOUNT
	.align		4
.L_70:
        /*0168*/ 	.byte	0x04, 0x2f
        /*016a*/ 	.short	(.L_72 - .L_71)
	.align		4
.L_71:
        /*016c*/ 	.word	index@(_ZN7cutlass13device_kernelIN5flash19enable_sm80_to_sm89INS1_16FlashAttnFwdSm80INS1_25CollectiveMainloopFwdSm80ILi8ELi1ELb1EN4cute5tupleIJNS5_1CILi128EEENS7_ILi96EEES8_EEELi128ENS_6half_tEfNS_4arch4Sm80ELb0ELb1ELb1ELb1ELb0ELb1ELb1ELb1EEENS1_21CollectiveEpilogueFwdINS6_IJS8_S8_S9_EEENS6_IJNS7_ILi1EEESH_SH_EEESB_SD_Li256ELb1ELb1ELb1ELb0EEENS1_36VarlenDynamicPersistentTileSchedulerILi128ELi96ELi256ELi256ELb1ELb1ELb0ELb1ELb0ELb1EEEEEEEEEvNT_6ParamsE)
        /*0170*/ 	.word	0x00000004


	//----- nvinfo : EIATTR_FRAME_SIZE
	.align		4
.L_72:
        /*0174*/ 	.byte	0x04, 0x11
        /*0176*/ 	.short	(.L_74 - .L_73)
	.align		4
.L_73:
        /*0178*/ 	.word	index@(_ZN7cutlass13device_kernelIN5flash19enable_sm80_to_sm89INS1_16FlashAttnFwdSm80INS1_25CollectiveMainloopFwdSm80ILi8ELi1ELb1EN4cute5tupleIJNS5_1CILi128EEENS7_ILi96EEES8_EEELi128ENS_6half_tEfNS_4arch4Sm80ELb0ELb1ELb1ELb1ELb0ELb1ELb1ELb1EEENS1_21CollectiveEpilogueFwdINS6_IJS8_S8_S9_EEENS6_IJNS7_ILi1EEESH_SH_EEESB_SD_Li256ELb1ELb1ELb1ELb0EEENS1_36VarlenDynamicPersistentTileSchedulerILi128ELi96ELi256ELi256ELb1ELb1ELb0ELb1ELb0ELb1EEEEEEEEEvNT_6ParamsE)
        /*017c*/ 	.word	0x00000000


	//----- nvinfo : EIATTR_REGCOUNT
	.align		4
.L_74:
        /*0180*/ 	.byte	0x04, 0x2f
        /*0182*/ 	.short	(.L_76 - .L_75)
	.align		4
.L_75:
        /*0184*/ 	.word	index@(_ZN7cutlass13device_kernelIN5flash19enable_sm80_to_sm89INS1_16FlashAttnFwdSm80INS1_25CollectiveMainloopFwdSm80ILi8ELi1ELb1EN4cute5tupleIJNS5_1CILi128EEENS7_ILi96EEES8_EEELi128ENS_6half_tEfNS_4arch4Sm80ELb0ELb1ELb1ELb1ELb0ELb0ELb1ELb1EEENS1_21CollectiveEpilogueFwdINS6_IJS8_S8_S9_EEENS6_IJNS7_ILi1EEESH_SH_EEESB_SD_Li256ELb1ELb1ELb1ELb0EEENS1_36VarlenDynamicPersistentTileSchedulerILi128ELi96ELi256ELi256ELb1ELb1ELb0ELb1ELb0ELb1EEEEEEEEEvNT_6ParamsE)
        /*0188*/ 	.word	0x00000004


	//----- nvinfo : EIATTR_FRAME_SIZE
	.align		4
.L_76:
        /*018c*/ 	.byte	0x04, 0x11
        /*018e*/ 	.short	(.L_78 - .L_77)
	.align		4
.L_77:
        /*0190*/ 	.word	index@(_ZN7cutlass13device_kernelIN5flash19enable_sm80_to_sm89INS1_16FlashAttnFwdSm80INS1_25CollectiveMainloopFwdSm80ILi8ELi1ELb1EN4cute5tupleIJNS5_1CILi128EEENS7_ILi96EEES8_EEELi128ENS_6half_tEfNS_4arch4Sm80ELb0ELb1ELb1ELb1ELb0ELb0ELb1ELb1EEENS1_21CollectiveEpilogueFwdINS6_IJS8_S8_S9_EEENS6_IJNS7_ILi1EEESH_SH_EEESB_SD_Li256ELb1ELb1ELb1ELb0EEENS1_36VarlenDynamicPersistentTileSchedulerILi128ELi96ELi256ELi256ELb1ELb1ELb0ELb1ELb0ELb1EEEEEEEEEvNT_6ParamsE)
        /*0194*/ 	.word	0x00000000


	//----- nvinfo : EIATTR_REGCOUNT
	.align		4
.L_78:
        /*0198*/ 	.byte	0x04, 0x2f
        /*019a*/ 	.short	(.L_80 - .L_79)
	.align		4
.L_79:
        /*019c*/ 	.word	index@(_ZN7cutlass13device_kernelIN5flash19enable_sm80_to_sm89INS1_16FlashAttnFwdSm80INS1_25CollectiveMainloopFwdSm80ILi4ELi1ELb0EN4cute5tupleIJNS5_1CILi128EEENS7_ILi48EEES8_EEELi128ENS_6half_tEfNS_4arch4Sm80ELb0ELb1ELb1ELb0ELb0ELb0ELb1ELb1EEENS1_21CollectiveEpilogueFwdINS6_IJS8_S8_S9_EEENS6_IJNS7_ILi1EEESH_SH_EEESB_SD_Li128ELb0ELb1ELb1ELb0EEENS1_19SingleTileSchedulerILb0ELb1ELb1ELi128EEEEEEEEEvNT_6ParamsE)
        /*01a0*/ 	.word	0x00000004


	//----- nvinfo : EIATTR_FRAME_SIZE
	.align		4
.L_80:
        /*01a4*/ 	.byte	0x04, 0x11
        /*01a6*/ 	.short	(.L_82 - .L_81)
	.align		4
.L_81:
        /*01a8*/ 	.word	index@(_ZN7cutlass13device_kernelIN5flash19enable_sm80_to_sm89INS1_16FlashAttnFwdSm80INS1_25CollectiveMainloopFwdSm80ILi4ELi1ELb0EN4cute5tupleIJNS5_1CILi128EEENS7_ILi48EEES8_EEELi128ENS_6half_tEfNS_4arch4Sm80ELb0ELb1ELb1ELb0ELb0ELb0ELb1ELb1EEENS1_21CollectiveEpilogueFwdINS6_IJS8_S8_S9_EEENS6_IJNS7_ILi1EEESH_SH_EEESB_SD_Li128ELb0ELb1ELb1ELb0EEENS1_19SingleTileSchedulerILb0ELb1ELb1ELi128EEEEEEEEEvNT_6ParamsE)
        /*01ac*/ 	.word	0x00000000


	//----- nvinfo : EIATTR_REGCOUNT
	.align		4
.L_82:
        /*01b0*/ 	.byte	0x04, 0x2f
        /*01b2*/ 	.short	(.L_84 - .L_83)
	.align		4
.L_83:
        /*01b4*/ 	.word	index@(_ZN7cutlass13device_kernelIN5flash19enable_sm80_to_sm89INS1_16FlashAttnFwdSm80INS1_25CollectiveMainloopFwdSm80ILi8ELi1ELb1EN4cute5tupleIJNS5_1CILi128EEENS7_ILi112EEES8_EEELi128ENS_6half_tEfNS_4arch4Sm80ELb0ELb0ELb1ELb1ELb0ELb1ELb1ELb1EEENS1_21CollectiveEpilogueFwdINS6_IJS8_S8_S9_EEENS6_IJNS7_ILi1EEESH_SH_EEESB_SD_Li256ELb1ELb1ELb1ELb0EEENS1_36VarlenDynamicPersistentTileSchedulerILi128ELi112ELi256ELi256ELb1ELb1ELb0ELb0ELb1ELb1EEEEEEEEEvNT_6ParamsE)
        /*01b8*/ 	.word	0x00000004


	//----- nvinfo : EIATTR_FRAME_SIZE
	.align		4
.L_84:
        /*01bc*/ 	.byte	0x04, 0x11
        /*01be*/ 	.short	(.L_86 - .L_85)
	.align		4
.L_85:
        /*01c0*/ 	.word	index@(_ZN7cutlass13device_kernelIN5flash19enable_sm80_to_sm89INS1_16FlashAttnFwdSm80INS1_25CollectiveMainloopFwdSm80ILi8ELi1ELb1EN4cute5tupleIJNS5_1CILi128EEENS7_ILi112EEES8_EEELi128ENS_6half_tEfNS_4arch4Sm80ELb0ELb0ELb1ELb1ELb0ELb1ELb1ELb1EEENS1_21CollectiveEpilogueFwdINS6_IJS8_S8_S9_EEENS6_IJNS7_ILi1EEESH_SH_EEESB_SD_Li256ELb1ELb1ELb1ELb0EEENS1_36VarlenDynamicPersistentTileSchedulerILi128ELi112ELi256ELi256ELb1ELb1ELb0ELb0ELb1ELb1EEEEEEEEEvNT_6ParamsE)
        /*01c4*/ 	.word	0x00000000


	//----- nvinfo : EIATTR_REGCOUNT
	.align		4
.L_86:
        /*01c8*/ 	.byte	0x04, 0x2f
        /*01ca*/ 	.short	(.L_88 - .L_87)
	.align		4
.L_87:
        /*01cc*/ 	.word	index@(_ZN7cutlass13device_kernelIN5flash19enable_sm80_to_sm89INS1_16FlashAttnFwdSm80INS1_25CollectiveMainloopFwdSm80ILi8ELi1ELb1EN4cute5tupleIJNS5_1CILi128EEENS7_ILi112EEES8_EEELi128ENS_6half_tEfNS_4arch4Sm80ELb0ELb0ELb1ELb1ELb0ELb0ELb1ELb1EEENS1_21CollectiveEpilogueFwdINS6_IJS8_S8_S9_EEENS6_IJNS7_ILi1EEESH_SH_EEESB_SD_Li256ELb1ELb1ELb1ELb0EEENS1_36VarlenDynamicPersistentTileSchedulerILi128ELi112ELi256ELi256ELb1ELb1ELb0ELb0ELb1ELb1EEEEEEEEEvNT_6ParamsE)
        /*01d0*/ 	.word	0x00000004


	//----- nvinfo : EIATTR_FRAME_SIZE
	.align		4
.L_88:
        /*01d4*/ 	.byte	0x04, 0x11
        /*01d6*/ 	.short	(.L_90 - .L_89)
	.align		4
.L_89:
        /*01d8*/ 	.word	index@(_ZN7cutlass13device_kernelIN5flash19enable_sm80_to_sm89INS1_16FlashAttnFwdSm80INS1_25CollectiveMainloopFwdSm80ILi8ELi1ELb1EN4cute5tupleIJNS5_1CILi128EEENS7_ILi112EEES8_EEELi128ENS_6half_tEfNS_4arch4Sm80ELb0ELb0ELb1ELb1ELb0ELb0ELb1ELb1EEENS1_21CollectiveEpilogueFwdINS6_IJS8_S8_S9_EEENS6_IJNS7_ILi1EEESH_SH_EEESB_SD_Li256ELb1ELb1ELb1ELb0EEENS1_36VarlenDynamicPersistentTileSchedulerILi128ELi112ELi256ELi256ELb1ELb1ELb0ELb0ELb1ELb1EEEEEEEEEvNT_6ParamsE)
        /*01dc*/ 	.word	0x00000000


	//----- nvinfo : EIATTR_REGCOUNT
	.align		4
.L_90:
        /*01e0*/ 	.byte	0x04, 0x2f
        /*01e2*/ 	.short	(.L_92 - .L_91)
	.align		4
.L_91:
        /*01e4*/ 	.word	index@(_ZN7cutlass13device_kernelIN5flash19enable_sm80_to_sm89INS1_16FlashAttnFwdSm80INS1_25CollectiveMainloopFwdSm80ILi4ELi1ELb0EN4cute5tupleIJNS5_1CILi128EEENS7_ILi64EEES8_EEELi128ENS_6half_tEfNS_4arch4Sm80ELb0ELb0ELb1ELb0ELb0ELb0ELb1ELb1EEENS1_21CollectiveEpilogueFwdINS6_IJS8_S8_S9_EEENS6_IJNS7_ILi1EEESH_SH_EEESB_SD_Li128ELb0ELb1ELb1ELb0EEENS1_19SingleTileSchedulerILb0ELb1ELb1ELi128EEEEEEEEEvNT_6ParamsE)
        /*01e8*/ 	.word	0x00000004


	//----- nvinfo : EIATTR_FRAME_SIZE
	.align		4
.L_92:
        /*01ec*/ 	.byte	0x04, 0x11
        /*01ee*/ 	.short	(.L_94 - .L_93)
	.align		4
.L_93:
        /*01f0*/ 	.word	index@(_ZN7cutlass13device_kernelIN5flash19enable_sm80_to_sm89INS1_16FlashAttnFwdSm80INS1_25CollectiveMainloopFwdSm80ILi4ELi1ELb0EN4cute5tupleIJNS5_1CILi128EEENS7_ILi64EEES8_EEELi128ENS_6half_tEfNS_4arch4Sm80ELb0ELb0ELb1ELb0ELb0ELb0ELb1ELb1EEENS1_21CollectiveEpilogueFwdINS6_IJS8_S8_S9_EEENS6_IJNS7_ILi1EEESH_SH_EEESB_SD_Li128ELb0ELb1ELb1ELb0EEENS1_19SingleTileSchedulerILb0ELb1ELb1ELi128EEEEEEEEEvNT_6ParamsE)
        /*01f4*/ 	.word	0x00000000


	//----- nvinfo : EIATTR_REGCOUNT
	.align		4
.L_94:
        /*01f8*/ 	.byte	0x04, 0x2f
        /*01fa*/ 	.short	(.L_96 - .L_95)
	.align		4
.L_95:
        /*01fc*/ 	.word	index@(_ZN7cutlass13device_kernelIN5flash19enable_sm80_to_sm89INS1_16FlashAttnFwdSm80INS1_25CollectiveMainloopFwdSm80ILi8ELi1ELb1EN4cute5tupleIJNS5_1CILi128EEES8_S8_EEELi128ENS_6half_tEfNS_4arch4Sm80ELb1ELb0ELb1ELb0ELb0ELb0ELb1ELb1EEENS1_21CollectiveEpilogueFwdIS9_NS6_IJNS7_ILi1EEESF_SF_EEESA_SC_Li256ELb0ELb1ELb1ELb0EEENS1_30DynamicPersistentTileSchedulerILi256ELi256ELb1ELb1ELb0EEEEEEEEEvNT_6ParamsE)
        /*0200*/ 	.word	0x00000004


	//----- nvinfo : EIATTR_FRAME_SIZE
	.align		4
.L_96:
        /*0204*/ 	.byte	0x04, 0x11
        /*0206*/ 	.short	(.L_98 - .L_97)
	.align		4
.L_97:
        /*0208*/ 	.word	index@(_ZN7cutlass13device_kernelIN5flash19enable_sm80_to_sm89INS1_16FlashAttnFwdSm80INS1_25CollectiveMainloopFwdSm80ILi8ELi1ELb1EN4cute5tupleIJNS5_1CILi128EEES8_S8_EEELi128ENS_6half_tEfNS_4arch4Sm80ELb1ELb0ELb1ELb0ELb0ELb0ELb1ELb1EEENS1_21CollectiveEpilogueFwdIS9_NS6_IJNS7_ILi1EEESF_SF_EEESA_SC_Li256ELb0ELb1ELb1ELb0EEENS1_30DynamicPersistentTileSchedulerILi256ELi256ELb1ELb1ELb0EEEEEEEEEvNT_6ParamsE)
        /*020c*/ 	.word	0x00000000


	//----- nvinfo : EIATTR_REGCOUNT
	.align		4
.L_98:
        /*0210*/ 	.byte	0x04, 0x2f
        /*0212*/ 	.short	(.L_100 - .L_99)
	.align		4
.L_99:
        /*0214*/ 	.word	index@(_ZN7cutlass13device_kernelIN5flash19enable_sm80_to_sm89INS1_16FlashAttnFwdSm80INS1_25CollectiveMainloopFwdSm80ILi8ELi1ELb1EN4cute5tupleIJNS5_1CILi128EEENS7_ILi96EEES8_EEELi128ENS_6half_tEfNS_4arch4Sm80ELb0ELb1ELb1ELb0ELb0ELb0ELb1ELb1EEENS1_21CollectiveEpilogueFwdINS6_IJS8_S8_S9_EEENS6_IJNS7_ILi1EEESH_SH_EEESB_SD_Li256ELb0ELb1ELb1ELb0EEENS1_19SingleTileSchedulerILb0ELb1ELb1ELi128EEEEEEEEEvNT_6ParamsE)
        /*0218*/ 	.word	0x00000004


	//----- nvinfo : EIATTR_FRAME_SIZE
	.align		4
.L_100:
        /*021c*/ 	.byte	0x04, 0x11
        /*021e*/ 	.short	(.L_102 - .L_101)
	.align		4
.L_101:
        /*0220*/ 	.word	index@(_ZN7cutlass13device_kernelIN5flash19enable_sm80_to_sm89INS1_16FlashAttnFwdSm80INS1_25CollectiveMainloopFwdSm80ILi8ELi1ELb1EN4cute5tupleIJNS5_1CILi128EEENS7_ILi96EEES8_EEELi128ENS_6half_tEfNS_4arch4Sm80ELb0ELb1ELb1ELb0ELb0ELb0ELb1ELb1EEENS1_21CollectiveEpilogueFwdINS6_IJS8_S8_S9_EEENS6_IJNS7_ILi1EEESH_SH_EEESB_SD_Li256ELb0ELb1ELb1ELb0EEENS1_19SingleTileSchedulerILb0ELb1ELb1ELi128EEEEEEEEEvNT_6ParamsE)
        /*0224*/ 	.word	0x00000000


	//----- nvinfo : EIATTR_REGCOUNT
	.align		4
.L_102:
        /*0228*/ 	.byte	0x04, 0x2f
        /*022a*/ 	.short	(.L_104 - .L_103)
	.align		4
.L_103:
        /*022c*/ 	.word	index@(_ZN7cutlass13device_kernelIN5flash19enable_sm80_to_sm89INS1_16FlashAttnFwdSm80INS1_25CollectiveMainloopFwdSm80ILi8ELi1ELb1EN4cute5tupleIJNS5_1CILi128EEES8_S8_EEELi128ENS_6half_tEfNS_4arch4Sm80ELb0ELb0ELb1ELb0ELb0ELb0ELb1ELb1EEENS1_21CollectiveEpilogueFwdIS9_NS6_IJNS7_ILi1EEESF_SF_EEESA_SC_Li256ELb0ELb1ELb1ELb0EEENS1_19SingleTileSchedulerILb0ELb1ELb1ELi128EEEEEEEEEvNT_6ParamsE)
        /*0230*/ 	.word	0x00000004


	//----- nvinfo : EIATTR_FRAME_SIZE
	.align		4
.L_104:
        /*0234*/ 	.byte	0x04, 0x11
        /*0236*/ 	.short	(.L_106 - .L_105)
	.align		4
.L_105:
        /*0238*/ 	.word	index@(_ZN7cutlass13device_kernelIN5flash19enable_sm80_to_sm89INS1_16FlashAttnFwdSm80INS1_25CollectiveMainloopFwdSm80ILi8ELi1ELb1EN4cute5tupleIJNS5_1CILi128EEES8_S8_EEELi128ENS_6half_tEfNS_4arch4Sm80ELb0ELb0ELb1ELb0ELb0ELb0ELb1ELb1EEENS1_21CollectiveEpilogueFwdIS9_NS6_IJNS7_ILi1EEESF_SF_EEESA_SC_Li256ELb0ELb1ELb1ELb0EEENS1_19SingleTileSchedulerILb0ELb1ELb1ELi128EEEEEEEEEvNT_6ParamsE)
        /*023c*/ 	.word	0x00000000


	//----- nvinfo : EIATTR_MIN_STACK_SIZE
	.align		4
.L_106:
        /*0240*/ 	.byte	0x04, 0x12
        /*0242*/ 	.short	(.L_108 - .L_107)
	.align		4
.L_107:
        /*0244*/ 	.word	index@(_ZN7cutlass13device_kernelIN5flash19enable_sm80_to_sm89INS1_16FlashAttnFwdSm80INS1_25CollectiveMainloopFwdSm80ILi8ELi1ELb1EN4cute5tupleIJNS5_1CILi128EEES8_S8_EEELi128ENS_6half_tEfNS_4arch4Sm80ELb0ELb0ELb1ELb0ELb0ELb0ELb1ELb1EEENS1_21CollectiveEpilogueFwdIS9_NS6_IJNS7_ILi1EEESF_SF_EEESA_SC_Li256ELb0ELb1ELb1ELb0EEENS1_19SingleTileSchedulerILb0ELb1ELb1ELi128EEEEEEEEEvNT_6ParamsE)
        /*0248*/ 	.word	0x00000000


	//----- nvinfo : EIATTR_MIN_STACK_SIZE
	.align		4
.L_108:
        /*024c*/ 	.byte	0x04, 0x12
        /*024e*/ 	.short	(.L_110 - .L_109)
	.align		4
.L_109:
        /*0250*/ 	.word	index@(_ZN7cutlass13device_kernelIN5flash19enable_sm80_to_sm89INS1_16FlashAttnFwdSm80INS1_25CollectiveMainloopFwdSm80ILi8ELi1ELb1EN4cute5tupleIJNS5_1CILi128EEENS7_ILi96EEES8_EEELi128ENS_6half_tEfNS_4arch4Sm80ELb0ELb1ELb1ELb0ELb0ELb0ELb1ELb1EEENS1_21CollectiveEpilogueFwdINS6_IJS8_S8_S9_EEENS6_IJNS7_ILi1EEESH_SH_EEESB_SD_Li256ELb0ELb1ELb1ELb0EEENS1_19SingleTileSchedulerILb0ELb1ELb1ELi128EEEEEEEEEvNT_6ParamsE)
        /*0254*/ 	.word	0x00000000


	//----- nvinfo : EIATTR_MIN_STACK_SIZE
	.align		4
.L_110:
        /*0258*/ 	.byte	0x04, 0x12
        /*025a*/ 	.short	(.L_112 - .L_111)
	.align		4
.L_111:
        /*025c*/ 	.word	index@(_ZN7cutlass13device_kernelIN5flash19enable_sm80_to_sm89INS1_16FlashAttnFwdSm80INS1_25CollectiveMainloopFwdSm80ILi8ELi1ELb1EN4cute5tupleIJNS5_1CILi128EEES8_S8_EEELi128ENS_6half_tEfNS_4arch4Sm80ELb1ELb0ELb1ELb0ELb0ELb0ELb1ELb1EEENS1_21CollectiveEpilogueFwdIS9_NS6_IJNS7_ILi1EEESF_SF_EEESA_SC_Li256ELb0ELb1ELb1ELb0EEENS1_30DynamicPersistentTileSchedulerILi256ELi256ELb1ELb1ELb0EEEEEEEEEvNT_6ParamsE)
        /*0260*/ 	.word	0x00000000


	//----- nvinfo : EIATTR_MIN_STACK_SIZE
	.align		4
.L_112:
        /*0264*/ 	.byte	0x04, 0x12
        /*0266*/ 	.short	(.L_114 - .L_113)
	.align		4
.L_113:
        /*0268*/ 	.word	index@(_ZN7cutlass13device_kernelIN5flash19enable_sm80_to_sm89INS1_16FlashAttnFwdSm80INS1_25CollectiveMainloopFwdSm80ILi4ELi1ELb0EN4cute5tupleIJNS5_1CILi128EEENS7_ILi64EEES8_EEELi128ENS_6half_tEfNS_4arch4Sm80ELb0ELb0ELb1ELb0ELb0ELb0ELb1ELb1EEENS1_21CollectiveEpilogueFwdINS6_IJS8_S8_S9_EEENS6_IJNS7_ILi1EEESH_SH_EEESB_SD_Li128ELb0ELb1ELb1ELb0EEENS1_19SingleTileSchedulerILb0ELb1ELb1ELi128EEEEEEEEEvNT_6ParamsE)
        /*026c*/ 	.word	0x00000000


	//----- nvinfo : EIATTR_MIN_STACK_SIZE
	.align		4
.L_114:
        /*0270*/ 	.byte	0x04, 0x12
        /*0272*/ 	.short	(.L_116 - .L_115)
	.align		4
.L_115:
        /*0274*/ 	.word	index@(_ZN7cutlass13device_kernelIN5flash19enable_sm80_to_sm89INS1_16FlashAttnFwdSm80INS1_25CollectiveMainloopFwdSm80ILi8ELi1ELb1EN4cute5tupleIJNS5_1CILi128EEENS7_ILi112EEES8_EEELi128ENS_6half_tEfNS_4arch4Sm80ELb0ELb0ELb1ELb1ELb0ELb0ELb1ELb1EEENS1_21CollectiveEpilogueFwdINS6_IJS8_S8_S9_EEENS6_IJNS7_ILi1EEESH_SH_EEESB_SD_Li256ELb1ELb1ELb1ELb0EEENS1_36VarlenDynamicPersistentTileSchedulerILi128ELi112ELi256ELi256ELb1ELb1ELb0ELb0ELb1ELb1EEEEEEEEEvNT_6ParamsE)
        /*0278*/ 	.word	0x00000000


	//----- nvinfo : EIATTR_MIN_STACK_SIZE
	.align		4
.L_116:
        /*027c*/ 	.byte	0x04, 0x12
        /*027e*/ 	.short	(.L_118 - .L_117)
	.align		4
.L_117:
        /*0280*/ 	.word	index@(_ZN7cutlass13device_kernelIN5flash19enable_sm80_to_sm89INS1_16FlashAttnFwdSm80INS1_25CollectiveMainloopFwdSm80ILi8ELi1ELb1EN4cute5tupleIJNS5_1CILi128EEENS7_ILi112EEES8_EEELi128ENS_6half_tEfNS_4arch4Sm80ELb0ELb0ELb1ELb1ELb0ELb1ELb1ELb1EEENS1_21CollectiveEpilogueFwdINS6_IJS8_S8_S9_EEENS6_IJNS7_ILi1EEESH_SH_EEESB_SD_Li256ELb1ELb1ELb1ELb0EEENS1_36VarlenDynamicPersistentTileSchedulerILi128ELi112ELi256ELi256ELb1ELb1ELb0ELb0ELb1ELb1EEEEEEEEEvNT_6ParamsE)
        /*0284*/ 	.word	0x00000000


	//----- nvinfo : EIATTR_MIN_STACK_SIZE
	.align		4
.L_118:
        /*0288*/ 	.byte	0x04, 0x12
        /*028a*/ 	.short	(.L_120 - .L_119)
	.align		4
.L_119:
        /*028c*/ 	.word	index@(_ZN7cutlass13device_kernelIN5flash19enable_sm80_to_sm89INS1_16FlashAttnFwdSm80INS1_25CollectiveMainloopFwdSm80ILi4ELi1ELb0EN4cute5tupleIJNS5_1CILi128EEENS7_ILi48EEES8_EEELi128ENS_6half_tEfNS_4arch4Sm80ELb0ELb1ELb1ELb0ELb0ELb0ELb1ELb1EEENS1_21CollectiveEpilogueFwdINS6_IJS8_S8_S9_EEENS6_IJNS7_ILi1EEESH_SH_EEESB_SD_Li128ELb0ELb1ELb1ELb0EEENS1_19SingleTileSchedulerILb0ELb1ELb1ELi128EEEEEEEEEvNT_6ParamsE)
        /*0290*/ 	.word	0x00000000


	//----- nvinfo : EIATTR_MIN_STACK_SIZE
	.align		4
.L_120:
        /*0294*/ 	.byte	0x04, 0x12
        /*0296*/ 	.short	(.L_122 - .L_121)
	.align		4
.L_121:
        /*0298*/ 	.word	index@(_ZN7cutlass13device_kernelIN5flash19enable_sm80_to_sm89INS1_16FlashAttnFwdSm80INS1_25CollectiveMainloopFwdSm80ILi8ELi1ELb1EN4cute5tupleIJNS5_1CILi128EEENS7_ILi96EEES8_EEELi128ENS_6half_tEfNS_4arch4Sm80ELb0ELb1ELb1ELb1ELb0ELb0ELb1ELb1EEENS1_21CollectiveEpilogueFwdINS6_IJS8_S8_S9_EEENS6_IJNS7_ILi1EEESH_SH_EEESB_SD_Li256ELb1ELb1ELb1ELb0EEENS1_36VarlenDynamicPersistentTileSchedulerILi128ELi96ELi256ELi256ELb1ELb1ELb0ELb1ELb0ELb1EEEEEEEEEvNT_6ParamsE)
        /*029c*/ 	.word	0x00000000


	//----- nvinfo : EIATTR_MIN_STACK_SIZE
	.align		4
.L_122:
        /*02a0*/ 	.byte	0x04, 0x12
        /*02a2*/ 	.short	(.L_124 - .L_123)
	.align		4
.L_123:
        /*02a4*/ 	.word	index@(_ZN7cutlass13device_kernelIN5flash19enable_sm80_to_sm89INS1_16FlashAttnFwdSm80INS1_25CollectiveMainloopFwdSm80ILi8ELi1ELb1EN4cute5tupleIJNS5_1CILi128EEENS7_ILi96EEES8_EEELi128ENS_6half_tEfNS_4arch4Sm80ELb0ELb1ELb1ELb1ELb0ELb1ELb1ELb1EEENS1_21CollectiveEpilogueFwdINS6_IJS8_S8_S9_EEENS6_IJNS7_ILi1EEESH_SH_EEESB_SD_Li256ELb1ELb1ELb1ELb0EEENS1_36VarlenDynamicPersistentTileSchedulerILi128ELi96ELi256ELi256ELb1ELb1ELb0ELb1ELb0ELb1EEEEEEEEEvNT_6ParamsE)
        /*02a8*/ 	.word	0x00000000


	//----- nvinfo : EIATTR_MIN_STACK_SIZE
	.align		4
.L_124:
        /*02ac*/ 	.byte	0x04, 0x12
        /*02ae*/ 	.short	(.L_126 - .L_125)
	.align		4
.L_125:
        /*02b0*/ 	.word	index@(_ZN7cutlass13device_kernelIN5flash19enable_sm80_to_sm89INS1_16FlashAttnFwdSm80INS1_25CollectiveMainloopFwdSm80ILi4ELi1ELb0EN4cute5tupleIJNS5_1CILi128EEENS7_ILi64EEES8_EEELi128ENS_6half_tEfNS_4arch4Sm80ELb1ELb0ELb1ELb0ELb0ELb0ELb1ELb1EEENS1_21CollectiveEpilogueFwdINS6_IJS8_S8_S9_EEENS6_IJNS7_ILi1EEESH_SH_EEESB_SD_Li128ELb0ELb1ELb1ELb0EEENS1_30DynamicPersistentTileSchedulerILi128ELi128ELb1ELb1ELb0EEEEEEEEEvNT_6ParamsE)
        /*02b4*/ 	.word	0x00000000


	//----- nvinfo : EIATTR_MIN_STACK_SIZE
	.align		4
.L_126:
        /*02b8*/ 	.byte	0x04, 0x12
        /*02ba*/ 	.short	(.L_128 - .L_127)
	.align		4
.L_127:
        /*02bc*/ 	.word	index@(_ZN7cutlass13device_kernelIN5flash19enable_sm80_to_sm89INS1_16FlashAttnFwdSm80INS1_25CollectiveMainloopFwdSm80ILi8ELi1ELb1EN4cute5tupleIJNS5_1CILi128EEENS7_ILi112EEES8_EEELi128ENS_6half_tEfNS_4arch4Sm80ELb1ELb0ELb1ELb1ELb0ELb0ELb1ELb1EEENS1_21CollectiveEpilogueFwdINS6_IJS8_S8_S9_EEENS6_IJNS7_ILi1EEESH_SH_EEESB_SD_Li256ELb1ELb1ELb1ELb0EEENS1_36VarlenDynamicPersistentTileSchedulerILi128ELi112ELi256ELi256ELb1ELb1ELb0ELb1ELb1ELb1EEEEEEEEEvNT_6ParamsE)
        /*02c0*/ 	.word	0x00000000


	//----- nvinfo : EIATTR_MIN_STACK_SIZE
	.align		4
.L_128:
        /*02c4*/ 	.byte	0x04, 0x12
        /*02c6*/ 	.short	(.L_130 - .L_129)
	.align		4
.L_129:
        /*02c8*/ 	.word	index@(_ZN7cutlass13device_kernelIN5flash19enable_sm80_to_sm89INS1_16FlashAttnFwdSm80INS1_25CollectiveMainloopFwdSm80ILi8ELi1ELb1EN4cute5tupleIJNS5_1CILi128EEENS7_ILi112EEES8_EEELi128ENS_6half_tEfNS_4arch4Sm80ELb1ELb0ELb1ELb1ELb0ELb1ELb1ELb1EEENS1_21CollectiveEpilogueFwdINS6_IJS8_S8_S9_EEENS6_IJNS7_ILi1EEESH_SH_EEESB_SD_Li256ELb1ELb1ELb1ELb0EEENS1_36VarlenDynamicPersistentTileSchedulerILi128ELi112ELi256ELi256ELb1ELb1ELb0ELb1ELb1ELb1EEEEEEEEEvNT_6ParamsE)
        /*02cc*/ 	.word	0x00000000


	//----- nvinfo : EIATTR_MIN_STACK_SIZE
	.align		4
.L_130:
        /*02d0*/ 	.byte	0x04, 0x12
        /*02d2*/ 	.short	(.L_132 - .L_131)
	.align		4
.L_131:
        /*02d4*/ 	.word	index@(_ZN7cutlass13device_kernelIN5flash19enable_sm80_to_sm89INS1_16FlashAttnFwdSm80INS1_25CollectiveMainloopFwdSm80ILi8ELi1ELb1EN4cute5tupleIJNS5_1CILi128EEES8_S8_EEELi128ENS_6half_tEfNS_4arch4Sm80ELb0ELb0ELb0ELb0ELb0ELb0ELb1ELb1EEENS1_21CollectiveEpilogueFwdIS9_NS6_IJNS7_ILi1EEESF_SF_EEESA_SC_Li256ELb0ELb1ELb1ELb0EEENS1_19SingleTileSchedulerILb0ELb1ELb1ELi128EEEEEEEEEvNT_6ParamsE)
        /*02d8*/ 	.word	0x00000000


	//----- nvinfo : EIATTR_MIN_STACK_SIZE
	.align		4
.L_132:
        /*02dc*/ 	.byte	0x04, 0x12
        /*02de*/ 	.short	(.L_134 - .L_133)
	.align		4
.L_133:
        /*02e0*/ 	.word	index@(_ZN7cutlass13device_kernelIN5flash19enable_sm80_to_sm89INS1_16FlashAttnFwdSm80INS1_25CollectiveMainloopFwdSm80ILi8ELi1ELb1EN4cute5tupleIJNS5_1CILi128EEENS7_ILi96EEES8_EEELi128ENS_6half_tEfNS_4arch4Sm80ELb0ELb1ELb0ELb0ELb0ELb0ELb1ELb1EEENS1_21CollectiveEpilogueFwdINS6_IJS8_S8_S9_EEENS6_IJNS7_ILi1EEESH_SH_EEESB_SD_Li256ELb0ELb1ELb1ELb0EEENS1_19SingleTileSchedulerILb0ELb1ELb1ELi128EEEEEEEEEvNT_6ParamsE)
        /*02e4*/ 	.word	0x00000000


	//----- nvinfo : EIATTR_MIN_STACK_SIZE
	.align		4
.L_134:
        /*02e8*/ 	.byte	0x04, 0x12
        /*02ea*/ 	.short	(.L_136 - .L_135)
	.align		4
.L_135:
        /*02ec*/ 	.word	index@(_ZN7cutlass13device_kernelIN5flash19enable_sm80_to_sm89INS1_16FlashAttnFwdSm80INS1_25CollectiveMainloopFwdSm80ILi8ELi1ELb1EN4cute5tupleIJNS5_1CILi128EEES8_S8_EEELi128ENS_6half_tEfNS_4arch4Sm80ELb1ELb0ELb0ELb0ELb0ELb0ELb1ELb1EEENS1_21CollectiveEpilogueFwdIS9_NS6_IJNS7_ILi1EEESF_SF_EEESA_SC_Li256ELb0ELb1ELb1ELb0EEENS1_30DynamicPersistentTileSchedulerILi256ELi256ELb1ELb1ELb0EEEEEEEEEvNT_6ParamsE)
        /*02f0*/ 	.word	0x00000000


	//----- nvinfo : EIATTR_MIN_STACK_SIZE
	.align		4
.L_136:
        /*02f4*/ 	.byte	0x04, 0x12
        /*02f6*/ 	.short	(.L_138 - .L_137)
	.align		4
.L_137:
        /*02f8*/ 	.word	index@(_ZN7cutlass13device_kernelIN5flash19enable_sm80_to_sm89INS1_16FlashAttnFwdSm80INS1_25CollectiveMainloopFwdSm80ILi4ELi1ELb0EN4cute5tupleIJNS5_1CILi128EEENS7_ILi64EEES8_EEELi128ENS_6half_tEfNS_4arch4Sm80ELb0ELb0ELb0ELb0ELb0ELb0ELb1ELb1EEENS1_21CollectiveEpilogueFwdINS6_IJS8_S8_S9_EEENS6_IJNS7_ILi1EEESH_SH_EEESB_SD_Li128ELb0ELb1ELb1ELb0EEENS1_19SingleTileSchedulerILb0ELb1ELb1ELi128EEEEEEEEEvNT_6ParamsE)
        /*02fc*/ 	.word	0x00000000


	//----- nvinfo : EIATTR_MIN_STACK_SIZE
	.align		4
.L_138:
        /*0300*/ 	.byte	0x04, 0x12
        /*0302*/ 	.short	(.L_140 - .L_139)
	.align		4
.L_139:
        /*0304*/ 	.word	index@(_ZN7cutlass13device_kernelIN5flash19enable_sm80_to_sm89INS1_16FlashAttnFwdSm80INS1_25CollectiveMainloopFwdSm80ILi8ELi1ELb1EN4cute5tupleIJNS5_1CILi128EEENS7_ILi112EEES8_EEELi128ENS_6half_tEfNS_4arch4Sm80ELb0ELb0ELb0ELb1ELb0ELb0ELb1ELb1EEENS1_21CollectiveEpilogueFwdINS6_IJS8_S8_S9_EEENS6_IJNS7_ILi1EEESH_SH_EEESB_SD_Li256ELb1ELb1ELb1ELb0EEENS1_36VarlenDynamicPersistentTileSchedulerILi128ELi112ELi256ELi256ELb1ELb1ELb0ELb0ELb1ELb1EEEEEEEEEvNT_6ParamsE)
        /*0308*/ 	.word	0x00000000


	//----- nvinfo : EIATTR_MIN_STACK_SIZE
	.align		4
.L_140:
        /*030c*/ 	.byte	0x04, 0x12
        /*030e*/ 	.short	(.L_142 - .L_141)
	.align		4
.L_141:
        /*0310*/ 	.word	index@(_ZN7cutlass13device_kernelIN5flash19enable_sm80_to_sm89INS1_16FlashAttnFwdSm80INS1_25CollectiveMainloopFwdSm80ILi8ELi1ELb1EN4cute5tupleIJNS5_1CILi128EEENS7_ILi112EEES8_EEELi128ENS_6half_tEfNS_4arch4Sm80ELb0ELb0ELb0ELb1ELb0ELb1ELb1ELb1EEENS1_21CollectiveEpilogueFwdINS6_IJS8_S8_S9_EEENS6_IJNS7_ILi1EEESH_SH_EEESB_SD_Li256ELb1ELb1ELb1ELb0EEENS1_36VarlenDynamicPersistentTileSchedulerILi128ELi112ELi256ELi256ELb1ELb1ELb0ELb0ELb1ELb1EEEEEEEEEvNT_6ParamsE)
        /*0314*/ 	.word	0x00000000


	//----- nvinfo : EIATTR_MIN_STACK_SIZE
	.align		4
.L_142:
        /*0318*/ 	.byte	0x04, 0x12
        /*031a*/ 	.short	(.L_144 - .L_143)
	.align		4
.L_143:
        /*031c*/ 	.word	index@(_ZN7cutlass13device_kernelIN5flash19enable_sm80_to_sm89INS1_16FlashAttnFwdSm80INS1_25CollectiveMainloopFwdSm80ILi4ELi1ELb0EN4cute5tupleIJNS5_1CILi128EEENS7_ILi48EEES8_EEELi128ENS_6half_tEfNS_4arch4Sm80ELb0ELb1ELb0ELb0ELb0ELb0ELb1ELb1EEENS1_21CollectiveEpilogueFwdINS6_IJS8_S8_S9_EEENS6_IJNS7_ILi1EEESH_SH_EEESB_SD_Li128ELb0ELb1ELb1ELb0EEENS1_19SingleTileSchedulerILb0ELb1ELb1ELi128EEEEEEEEEvNT_6ParamsE)
        /*0320*/ 	.word	0x00000000


	//----- nvinfo : EIATTR_MIN_STACK_SIZE
	.align		4
.L_144:
        /*0324*/ 	.byte	0x04, 0x12
        /*0326*/ 	.short	(.L_146 - .L_145)
	.align		4
.L_145:
        /*0328*/ 	.word	index@(_ZN7cutlass13device_kernelIN5flash19enable_sm80_to_sm89INS1_16FlashAttnFwdSm80INS1_25CollectiveMainloopFwdSm80ILi8ELi1ELb1EN4cute5tupleIJNS5_1CILi128EEENS7_ILi96EEES8_EEELi128ENS_6half_tEfNS_4arch4Sm80ELb0ELb1ELb0ELb1ELb0ELb0ELb1ELb1EEENS1_21CollectiveEpilogueFwdINS6_IJS8_S8_S9_EEENS6_IJNS7_ILi1EEESH_SH_EEESB_SD_Li256ELb1ELb1ELb1ELb0EEENS1_36VarlenDynamicPersistentTileSchedulerILi128ELi96ELi256ELi256ELb1ELb1ELb0ELb1ELb0ELb1EEEEEEEEEvNT_6ParamsE)
        /*032c*/ 	.word	0x00000000


	//----- nvinfo : EIATTR_MIN_STACK_SIZE
	.align		4
.L_146:
        /*0330*/ 	.byte	0x04, 0x12
        /*0332*/ 	.short	(.L_148 - .L_147)
	.align		4
.L_147:
        /*0334*/ 	.word	index@(_ZN7cutlass13device_kernelIN5flash19enable_sm80_to_sm89INS1_16FlashAttnFwdSm80INS1_25CollectiveMainloopFwdSm80ILi8ELi1ELb1EN4cute5tupleIJNS5_1CILi128EEENS7_ILi96EEES8_EEELi128ENS_6half_tEfNS_4arch4Sm80ELb0ELb1ELb0ELb1ELb0ELb1ELb1ELb1EEENS1_21CollectiveEpilogueFwdINS6_IJS8_S8_S9_EEENS6_IJNS7_ILi1EEESH_SH_EEESB_SD_Li256ELb1ELb1ELb1ELb0EEENS1_36VarlenDynamicPersistentTileSchedulerILi128ELi96ELi256ELi256ELb1ELb1ELb0ELb1ELb0ELb1EEEEEEEEEvNT_6ParamsE)
        /*0338*/ 	.word	0x00000000


	//----- nvinfo : EIATTR_MIN_STACK_SIZE
	.align		4
.L_148:
        /*033c*/ 	.byte	0x04, 0x12
        /*033e*/ 	.short	(.L_150 - .L_149)
	.align		4
.L_149:
        /*0340*/ 	.word	index@(_ZN7cutlass13device_kernelIN5flash19enable_sm80_to_sm89INS1_16FlashAttnFwdSm80INS1_25CollectiveMainloopFwdSm80ILi4ELi1ELb0EN4cute5tupleIJNS5_1CILi128EEENS7_ILi64EEES8_EEELi128ENS_6half_tEfNS_4arch4Sm80ELb1ELb0ELb0ELb0ELb0ELb0ELb1ELb1EEENS1_21CollectiveEpilogueFwdINS6_IJS8_S8_S9_EEENS6_IJNS7_ILi1EEESH_SH_EEESB_SD_Li128ELb0ELb1ELb1ELb0EEENS1_30DynamicPersistentTileSchedulerILi128ELi128ELb1ELb1ELb0EEEEEEEEEvNT_6ParamsE)
        /*0344*/ 	.word	0x00000000


	//----- nvinfo : EIATTR_MIN_STACK_SIZE
	.align		4
.L_150:
        /*0348*/ 	.byte	0x04, 0x12
        /*034a*/ 	.short	(.L_152 - .L_151)
	.align		4
.L_151:
        /*034c*/ 	.word	index@(_ZN7cutlass13device_kernelIN5flash19enable_sm80_to_sm89INS1_16FlashAttnFwdSm80INS1_25CollectiveMainloopFwdSm80ILi8ELi1ELb1EN4cute5tupleIJNS5_1CILi128EEENS7_ILi112EEES8_EEELi128ENS_6half_tEfNS_4arch4Sm80ELb1ELb0ELb0ELb1ELb0ELb0ELb1ELb1EEENS1_21CollectiveEpilogueFwdINS6_IJS8_S8_S9_EEENS6_IJNS7_ILi1EEESH_SH_EEESB_SD_Li256ELb1ELb1ELb1ELb0EEENS1_36VarlenDynamicPersistentTileSchedulerILi128ELi112ELi256ELi256ELb1ELb1ELb0ELb1ELb1ELb1EEEEEEEEEvNT_6ParamsE)
        /*0350*/ 	.word	0x00000000


	//----- nvinfo : EIATTR_MIN_STACK_SIZE
	.align		4
.L_152:
        /*0354*/ 	.byte	0x04, 0x12
        /*0356*/ 	.short	(.L_154 - .L_153)
	.align		4
.L_153:
        /*0358*/ 	.word	index@(_ZN7cutlass13device_kernelIN5flash19enable_sm80_to_sm89INS1_16FlashAttnFwdSm80INS1_25CollectiveMainloopFwdSm80ILi8ELi1ELb1EN4cute5tupleIJNS5_1CILi128EEENS7_ILi112EEES8_EEELi128ENS_6half_tEfNS_4arch4Sm80ELb1ELb0ELb0ELb1ELb0ELb1ELb1ELb1EEENS1_21CollectiveEpilogueFwdINS6_IJS8_S8_S9_EEENS6_IJNS7_ILi1EEESH_SH_EEESB_SD_Li256ELb1ELb1ELb1ELb0EEENS1_36VarlenDynamicPersistentTileSchedulerILi128ELi112ELi256ELi256ELb1ELb1ELb0ELb1ELb1ELb1EEEEEEEEEvNT_6ParamsE)
        /*035c*/ 	.word	0x00000000
.L_154:


//--------------------- .nv.compat                --------------------------
	.section	.nv.compat,"",@"SHT_CUDA_COMPAT_INFO"
	.align	4
        /*0000*/ 	.byte	0x02, 0x09, 0x01, 0x00, 0x02, 0x02, 0x01, 0x00, 0x02, 0x05, 0x05, 0x00, 0x03, 0x07, 0x01, 0x01
        /*0010*/ 	.byte	0x02, 0x03, 0x00, 0x00, 0x02, 0x06, 0x01, 0x00, 0x04, 0x0b, 0x08, 0x00, 0x00, 0x00, 0x00, 0x00
        /*0020*/ 	.byte	0x00, 0x00, 0x00, 0x00


//--------------------- .nv.info._ZN7cutlass13device_kernelIN5flash19enable_sm80_to_sm89INS1_16FlashAttnFwdSm80INS1_25CollectiveMainloopFwdSm80ILi8ELi1ELb1EN4cute5tupleIJNS5_1CILi128EEES8_S8_EEELi128ENS_6half_tEfNS_4arch4Sm80ELb0ELb0ELb1ELb0ELb0ELb0ELb1ELb1EEENS1_21CollectiveEpilogueFwdIS9_NS6_IJNS7_ILi1EEESF_SF_EEESA_SC_Li256ELb0ELb1ELb1ELb0EEENS1_19SingleTileSchedulerILb0ELb1ELb1ELi128EEEEEEEEEvNT_6ParamsE --------------------------
	.section	.nv.info._ZN7cutlass13device_kernelIN5flash19enable_sm80_to_sm89INS1_16FlashAttnFwdSm80INS1_25CollectiveMainloopFwdSm80ILi8ELi1ELb1EN4cute5tupleIJNS5_1CILi128EEES8_S8_EEELi128ENS_6half_tEfNS_4arch4Sm80ELb0ELb0ELb1ELb0ELb0ELb0ELb1ELb1EEENS1_21CollectiveEpilogueFwdIS9_NS6_IJNS7_ILi1EEESF_SF_EEESA_SC_Li256ELb0ELb1ELb1ELb0EEENS1_19SingleTileSchedulerILb0ELb1ELb1ELi128EEEEEEEEEvNT_6ParamsE,"",@"SHT_CUDA_INFO"
	.sectionflags	@""
	.align	4


	//----- nvinfo : EIATTR_CUDA_API_VERSION
	.align		4
        /*0000*/ 	.byte	0x04, 0x37
        /*0002*/ 	.short	(.L_156 - .L_155)
.L_155:
        /*0004*/ 	.word	0x00000082


	//----- nvinfo : EIATTR_KPARAM_INFO
	.align		4
.L_156:
        /*0008*/ 	.byte	0x04, 0x17
        /*000a*/ 	.short	(.L_158 - .L_157)
.L_157:
        /*000c*/ 	.word	0x00000000
        /*0010*/ 	.short	0x0000
        /*0012*/ 	.short	0x0000
        /*0014*/ 	.byte	0x00, 0xf0, 0x61, 0x10


	//----- nvinfo : EIATTR_SPARSE_MMA_MASK
	.align		4
.L_158:
        /*0018*/ 	.byte	0x03, 0x50
        /*001a*/ 	.short	0x0000


	//----- nvinfo : EIATTR_MAXREG_COUNT
	.align		4
        /*001c*/ 	.byte	0x03, 0x1b
        /*001e*/ 	.short	0x00ff


	//----- nvinfo : EIATTR_MERCURY_ISA_VERSION
	.align		4
        /*0020*/ 	.byte	0x03, 0x5f
        /*0022*/ 	.short	0x0101


	//----- nvinfo : EIATTR_EXIT_INSTR_OFFSETS
	.align		4
        /*0024*/ 	.byte	0x04, 0x1c
        /*0026*/ 	.short	(.L_160 - .L_159)


	//   ....[0]....
.L_159:
        /*0028*/ 	.word	0x00000010


	//----- nvinfo : EIATTR_MAX_THREADS
	.align		4
.L_160:
        /*002c*/ 	.byte	0x04, 0x05
        /*002e*/ 	.short	(.L_162 - .L_161)
.L_161:
        /*0030*/ 	.word	0x00000100
        /*0034*/ 	.word	0x00000001
        /*0038*/ 	.word	0x00000001


	//----- nvinfo : EIATTR_CBANK_PARAM_SIZE
	.align		4
.L_162:
        /*003c*/ 	.byte	0x03, 0x19
        /*003e*/ 	.short	0x0418


	//----- nvinfo : EIATTR_PARAM_CBANK
	.align		4
        /*0040*/ 	.byte	0x04, 0x0a
        /*0042*/ 	.short	(.L_164 - .L_163)
	.align		4
.L_163:
        /*0044*/ 	.word	index@(.nv.constant0._ZN7cutlass13device_kernelIN5flash19enable_sm80_to_sm89INS1_16FlashAttnFwdSm80INS1_25CollectiveMainloopFwdSm80ILi8ELi1ELb1EN4cute5tupleIJNS5_1CILi128EEES8_S8_EEELi128ENS_6half_tEfNS_4arch4Sm80ELb0ELb0ELb1ELb0ELb0ELb0ELb1ELb1EEENS1_21CollectiveEpilogueFwdIS9_NS6_IJNS7_ILi1EEESF_SF_EEESA_SC_Li256ELb0ELb1ELb1ELb0EEENS1_19SingleTileSchedulerILb0ELb1ELb1ELi128EEEEEEEEEvNT_6ParamsE)
        /*0048*/ 	.short	0x0210
        /*004a*/ 	.short	0x0418


	//----- nvinfo : EIATTR_SW_WAR
	.align		4
.L_164:
        /*004c*/ 	.byte	0x04, 0x36
        /*004e*/ 	.short	(.L_166 - .L_165)
.L_165:
        /*0050*/ 	.word	0x00000008
.L_166:


//--------------------- .nv.info._ZN7cutlass13device_kernelIN5flash19enable_sm80_to_sm89INS1_16FlashAttnFwdSm80INS1_25CollectiveMainloopFwdSm80ILi8ELi1ELb1EN4cute5tupleIJNS5_1CILi128EEENS7_ILi96EEES8_EEELi128ENS_6half_tEfNS_4arch4Sm80ELb0ELb1ELb1ELb0ELb0ELb0ELb1ELb1EEENS1_21CollectiveEpilogueFwdINS6_IJS8_S8_S9_EEENS6_IJNS7_ILi1EEESH_SH_EEESB_SD_Li256ELb0ELb1ELb1ELb0EEENS1_19SingleTileSchedulerILb0ELb1ELb1ELi128EEEEEEEEEvNT_6ParamsE --------------------------
	.section	.nv.info._ZN7cutlass13device_kernelIN5flash19enable_sm80_to_sm89INS1_16FlashAttnFwdSm80INS1_25CollectiveMainloopFwdSm80ILi8ELi1ELb1EN4cute5tupleIJNS5_1CILi128EEENS7_ILi96EEES8_EEELi128ENS_6half_tEfNS_4arch4Sm80ELb0ELb1ELb1ELb0ELb0ELb0ELb1ELb1EEENS1_21CollectiveEpilogueFwdINS6_IJS8_S8_S9_EEENS6_IJNS7_ILi1EEESH_SH_EEESB_SD_Li256ELb0ELb1ELb1ELb0EEENS1_19SingleTileSchedulerILb0ELb1ELb1ELi128EEEEEEEEEvNT_6ParamsE,"",@"SHT_CUDA_INFO"
	.sectionflags	@""
	.align	4


	//----- nvinfo : EIATTR_CUDA_API_VERSION
	.align		4
        /*0000*/ 	.byte	0x04, 0x37
        /*0002*/ 	.short	(.L_168 - .L_167)
.L_167:
        /*0004*/ 	.word	0x00000082


	//----- nvinfo : EIATTR_KPARAM_INFO
	.align		4
.L_168:
        /*0008*/ 	.byte	0x04, 0x17
        /*000a*/ 	.short	(.L_170 - .L_169)
.L_169:
        /*000c*/ 	.word	0x00000000
        /*0010*/ 	.short	0x0000
        /*0012*/ 	.short	0x0000
        /*0014*/ 	.byte	0x00, 0xf0, 0x61, 0x10


	//----- nvinfo : EIATTR_SPARSE_MMA_MASK
	.align		4
.L_170:
        /*0018*/ 	.byte	0x03, 0x50
        /*001a*/ 	.short	0x0000


	//----- nvinfo : EIATTR_MAXREG_COUNT
	.align		4
        /*001c*/ 	.byte	0x03, 0x1b
        /*001e*/ 	.short	0x00ff


	//----- nvinfo : EIATTR_MERCURY_ISA_VERSION
	.align		4
        /*0020*/ 	.byte	0x03, 0x5f
        /*0022*/ 	.short	0x0101


	//----- nvinfo : EIATTR_EXIT_INSTR_OFFSETS
	.align		4
        /*0024*/ 	.byte	0x04, 0x1c
        /*0026*/ 	.short	(.L_172 - .L_171)


	//   ....[0]....
.L_171:
        /*0028*/ 	.word	0x00000010


	//----- nvinfo : EIATTR_MAX_THREADS
	.align		4
.L_172:
        /*002c*/ 	.byte	0x04, 0x05
        /*002e*/ 	.short	(.L_174 - .L_173)
.L_173:
        /*0030*/ 	.word	0x00000100
        /*0034*/ 	.word	0x00000001
        /*0038*/ 	.word	0x00000001


	//----- nvinfo : EIATTR_CBANK_PARAM_SIZE
	.align		4
.L_174:
        /*003c*/ 	.byte	0x03, 0x19
        /*003e*/ 	.short	0x0418


	//----- nvinfo : EIATTR_PARAM_CBANK
	.align		4
        /*0040*/ 	.byte	0x04, 0x0a
        /*0042*/ 	.short	(.L_176 - .L_175)
	.align		4
.L_175:
        /*0044*/ 	.word	index@(.nv.constant0._ZN7cutlass13device_kernelIN5flash19enable_sm80_to_sm89INS1_16FlashAttnFwdSm80INS1_25CollectiveMainloopFwdSm80ILi8ELi1ELb1EN4cute5tupleIJNS5_1CILi128EEENS7_ILi96EEES8_EEELi128ENS_6half_tEfNS_4arch4Sm80ELb0ELb1ELb1ELb0ELb0ELb0ELb1ELb1EEENS1_21CollectiveEpilogueFwdINS6_IJS8_S8_S9_EEENS6_IJNS7_ILi1EEESH_SH_EEESB_SD_Li256ELb0ELb1ELb1ELb0EEENS1_19SingleTileSchedulerILb0ELb1ELb1ELi128EEEEEEEEEvNT_6ParamsE)
        /*0048*/ 	.short	0x0210
        /*004a*/ 	.short	0x0418


	//----- nvinfo : EIATTR_SW_WAR
	.align		4
.L_176:
        /*004c*/ 	.byte	0x04, 0x36
        /*004e*/ 	.short	(.L_178 - .L_177)
.L_177:
        /*0050*/ 	.word	0x00000008
.L_178:


//--------------------- .nv.info._ZN7cutlass13device_kernelIN5flash19enable_sm80_to_sm89INS1_16FlashAttnFwdSm80INS1_25CollectiveMainloopFwdSm80ILi8ELi1ELb1EN4cute5tupleIJNS5_1CILi128EEES8_S8_EEELi128ENS_6half_tEfNS_4arch4Sm80ELb1ELb0ELb1ELb0ELb0ELb0ELb1ELb1EEENS1_21CollectiveEpilogueFwdIS9_NS6_IJNS7_ILi1EEESF_SF_EEESA_SC_Li256ELb0ELb1ELb1ELb0EEENS1_30DynamicPersistentTileSchedulerILi256ELi256ELb1ELb1ELb0EEEEEEEEEvNT_6ParamsE --------------------------
	.section	.nv.info._ZN7cutlass13device_kernelIN5flash19enable_sm80_to_sm89INS1_16FlashAttnFwdSm80INS1_25CollectiveMainloopFwdSm80ILi8ELi1ELb1EN4cute5tupleIJNS5_1CILi128EEES8_S8_EEELi128ENS_6half_tEfNS_4arch4Sm80ELb1ELb0ELb1ELb0ELb0ELb0ELb1ELb1EEENS1_21CollectiveEpilogueFwdIS9_NS6_IJNS7_ILi1EEESF_SF_EEESA_SC_Li256ELb0ELb1ELb1ELb0EEENS1_30DynamicPersistentTileSchedulerILi256ELi256ELb1ELb1ELb0EEEEEEEEEvNT_6ParamsE,"",@"SHT_CUDA_INFO"
	.sectionflags	@""
	.align	4


	//----- nvinfo : EIATTR_CUDA_API_VERSION
	.align		4
        /*0000*/ 	.byte	0x04, 0x37
        /*0002*/ 	.short	(.L_180 - .L_179)
.L_179:
        /*0004*/ 	.word	0x00000082


	//----- nvinfo : EIATTR_KPARAM_INFO
	.align		4
.L_180:
        /*0008*/ 	.byte	0x04, 0x17
        /*000a*/ 	.short	(.L_182 - .L_181)
.L_181:
        /*000c*/ 	.word	0x00000000
        /*0010*/ 	.short	0x0000
        /*0012*/ 	.short	0x0000
        /*0014*/ 	.byte	0x00, 0xf0, 0xa1, 0x10


	//----- nvinfo : EIATTR_SPARSE_MMA_MASK
	.align		4
.L_182:
        /*0018*/ 	.byte	0x03, 0x50
        /*001a*/ 	.short	0x0000


	//----- nvinfo : EIATTR_MAXREG_COUNT
	.align		4
        /*001c*/ 	.byte	0x03, 0x1b
        /*001e*/ 	.short	0x00ff


	//----- nvinfo : EIATTR_MERCURY_ISA_VERSION
	.align		4
        /*0020*/ 	.byte	0x03, 0x5f
        /*0022*/ 	.short	0x0101


	//----- nvinfo : EIATTR_EXIT_INSTR_OFFSETS
	.align		4
        /*0024*/ 	.byte	0x04, 0x1c
        /*0026*/ 	.short	(.L_184 - .L_183)


	//   ....[0]....
.L_183:
        /*0028*/ 	.word	0x00000010


	//----- nvinfo : EIATTR_MAX_THREADS
	.align		4
.L_184:
        /*002c*/ 	.byte	0x04, 0x05
        /*002e*/ 	.short	(.L_186 - .L_185)
.L_185:
        /*0030*/ 	.word	0x00000100
        /*0034*/ 	.word	0x00000001
        /*0038*/ 	.word	0x00000001


	//----- nvinfo : EIATTR_CBANK_PARAM_SIZE
	.align		4
.L_186:
        /*003c*/ 	.byte	0x03, 0x19
        /*003e*/ 	.short	0x0428


	//----- nvinfo : EIATTR_PARAM_CBANK
	.align		4
        /*0040*/ 	.byte	0x04, 0x0a
        /*0042*/ 	.short	(.L_188 - .L_187)
	.align		4
.L_187:
        /*0044*/ 	.word	index@(.nv.constant0._ZN7cutlass13device_kernelIN5flash19enable_sm80_to_sm89INS1_16FlashAttnFwdSm80INS1_25CollectiveMainloopFwdSm80ILi8ELi1ELb1EN4cute5tupleIJNS5_1CILi128EEES8_S8_EEELi128ENS_6half_tEfNS_4arch4Sm80ELb1ELb0ELb1ELb0ELb0ELb0ELb1ELb1EEENS1_21CollectiveEpilogueFwdIS9_NS6_IJNS7_ILi1EEESF_SF_EEESA_SC_Li256ELb0ELb1ELb1ELb0EEENS1_30DynamicPersistentTileSchedulerILi256ELi256ELb1ELb1ELb0EEEEEEEEEvNT_6ParamsE)
        /*0048*/ 	.short	0x0210
        /*004a*/ 	.short	0x0428


	//----- nvinfo : EIATTR_SW_WAR
	.align		4
.L_188:
        /*004c*/ 	.byte	0x04, 0x36
        /*004e*/ 	.short	(.L_190 - .L_189)
.L_189:
        /*0050*/ 	.word	0x00000008
.L_190:


//--------------------- .nv.info._ZN7cutlass13device_kernelIN5flash19enable_sm80_to_sm89INS1_16FlashAttnFwdSm80INS1_25CollectiveMainloopFwdSm80ILi4ELi1ELb0EN4cute5tupleIJNS5_1CILi128EEENS7_ILi64EEES8_EEELi128ENS_6half_tEfNS_4arch4Sm80ELb0ELb0ELb1ELb0ELb0ELb0ELb1ELb1EEENS1_21CollectiveEpilogueFwdINS6_IJS8_S8_S9_EEENS6_IJNS7_ILi1EEESH_SH_EEESB_SD_Li128ELb0ELb1ELb1ELb0EEENS1_19SingleTileSchedulerILb0ELb1ELb1ELi128EEEEEEEEEvNT_6ParamsE --------------------------
	.section	.nv.info._ZN7cutlass13device_kernelIN5flash19enable_sm80_to_sm89INS1_16FlashAttnFwdSm80INS1_25CollectiveMainloopFwdSm80ILi4ELi1ELb0EN4cute5tupleIJNS5_1CILi128EEENS7_ILi64EEES8_EEELi128ENS_6half_tEfNS_4arch4Sm80ELb0ELb0ELb1ELb0ELb0ELb0ELb1ELb1EEENS1_21CollectiveEpilogueFwdINS6_IJS8_S8_S9_EEENS6_IJNS7_ILi1EEESH_SH_EEESB_SD_Li128ELb0ELb1ELb1ELb0EEENS1_19SingleTileSchedulerILb0ELb1ELb1ELi128EEEEEEEEEvNT_6ParamsE,"",@"SHT_CUDA_INFO"
	.sectionflags	@""
	.align	4


	//----- nvinfo : EIATTR_CUDA_API_VERSION
	.align		4
        /*0000*/ 	.byte	0x04, 0x37
        /*0002*/ 	.short	(.L_192 - .L_191)
.L_191:
        /*0004*/ 	.word	0x00000082


	//----- nvinfo : EIATTR_KPARAM_INFO
	.align		4
.L_192:
        /*0008*/ 	.byte	0x04, 0x17
        /*000a*/ 	.short	(.L_194 - .L_193)
.L_193:
        /*000c*/ 	.word	0x00000000
        /*0010*/ 	.short	0x0000
        /*0012*/ 	.short	0x0000
        /*0014*/ 	.byte	0x00, 0xf0, 0x61, 0x10


	//----- nvinfo : EIATTR_SPARSE_MMA_MASK
	.align		4
.L_194:
        /*0018*/ 	.byte	0x03, 0x50
        /*001a*/ 	.short	0x0000


	//----- nvinfo : EIATTR_MAXREG_COUNT
	.align		4
        /*001c*/ 	.byte	0x03, 0x1b
        /*001e*/ 	.short	0x00ff


	//----- nvinfo : EIATTR_MERCURY_ISA_VERSION
	.align		4
        /*0020*/ 	.byte	0x03, 0x5f
        /*0022*/ 	.short	0x0101


	//----- nvinfo : EIATTR_EXIT_INSTR_OFFSETS
	.align		4
        /*0024*/ 	.byte	0x04, 0x1c
        /*0026*/ 	.short	(.L_196 - .L_195)


	//   ....[0]....
.L_195:
        /*0028*/ 	.word	0x00000010


	//----- nvinfo : EIATTR_MAX_THREADS
	.align		4
.L_196:
        /*002c*/ 	.byte	0x04, 0x05
        /*002e*/ 	.short	(.L_198 - .L_197)
.L_197:
        /*0030*/ 	.word	0x00000080
        /*0034*/ 	.word	0x00000001
        /*0038*/ 	.word	0x00000001


	//----- nvinfo : EIATTR_CBANK_PARAM_SIZE
	.align		4
.L_198:
        /*003c*/ 	.byte	0x03, 0x19
        /*003e*/ 	.short	0x0418


	//----- nvinfo : EIATTR_PARAM_CBANK
	.align		4
        /*0040*/ 	.byte	0x04, 0x0a
        /*0042*/ 	.short	(.L_200 - .L_199)
	.align		4
.L_199:
        /*0044*/ 	.word	index@(.nv.constant0._ZN7cutlass13device_kernelIN5flash19enable_sm80_to_sm89INS1_16FlashAttnFwdSm80INS1_25CollectiveMainloopFwdSm80ILi4ELi1ELb0EN4cute5tupleIJNS5_1CILi128EEENS7_ILi64EEES8_EEELi128ENS_6half_tEfNS_4arch4Sm80ELb0ELb0ELb1ELb0ELb0ELb0ELb1ELb1EEENS1_21CollectiveEpilogueFwdINS6_IJS8_S8_S9_EEENS6_IJNS7_ILi1EEESH_SH_EEESB_SD_Li128ELb0ELb1ELb1ELb0EEENS1_19SingleTileSchedulerILb0ELb1ELb1ELi128EEEEEEEEEvNT_6ParamsE)
        /*0048*/ 	.short	0x0210
        /*004a*/ 	.short	0x0418


	//----- nvinfo : EIATTR_SW_WAR
	.align		4
.L_200:
        /*004c*/ 	.byte	0x04, 0x36
        /*004e*/ 	.short	(.L_202 - .L_201)
.L_201:
        /*0050*/ 	.word	0x00000008
.L_202:


//--------------------- .nv.info._ZN7cutlass13device_kernelIN5flash19enable_sm80_to_sm89INS1_16FlashAttnFwdSm80INS1_25CollectiveMainloopFwdSm80ILi8ELi1ELb1EN4cute5tupleIJNS5_1CILi128EEENS7_ILi112EEES8_EEELi128ENS_6half_tEfNS_4arch4Sm80ELb0ELb0ELb1ELb1ELb0ELb0ELb1ELb1EEENS1_21CollectiveEpilogueFwdINS6_IJS8_S8_S9_EEENS6_IJNS7_ILi1EEESH_SH_EEESB_SD_Li256ELb1ELb1ELb1ELb0EEENS1_36VarlenDynamicPersistentTileSchedulerILi128ELi112ELi256ELi256ELb1ELb1ELb0ELb0ELb1ELb1EEEEEEEEEvNT_6ParamsE --------------------------
	.section	.nv.info._ZN7cutlass13device_kernelIN5flash19enable_sm80_to_sm89INS1_16FlashAttnFwdSm80INS1_25CollectiveMainloopFwdSm80ILi8ELi1ELb1EN4cute5tupleIJNS5_1CILi128EEENS7_ILi112EEES8_EEELi128ENS_6half_tEfNS_4arch4Sm80ELb0ELb0ELb1ELb1ELb0ELb0ELb1ELb1EEENS1_21CollectiveEpilogueFwdINS6_IJS8_S8_S9_EEENS6_IJNS7_ILi1EEESH_SH_EEESB_SD_Li256ELb1ELb1ELb1ELb0EEENS1_36VarlenDynamicPersistentTileSchedulerILi128ELi112ELi256ELi256ELb1ELb1ELb0ELb0ELb1ELb1EEEEEEEEEvNT_6ParamsE,"",@"SHT_CUDA_INFO"
	.sectionflags	@""
	.align	4


	//----- nvinfo : EIATTR_CUDA_API_VERSION
	.align		4
        /*0000*/ 	.byte	0x04, 0x37
        /*0002*/ 	.short	(.L_204 - .L_203)
.L_203:
        /*0004*/ 	.word	0x00000082


	//----- nvinfo : EIATTR_KPARAM_INFO
	.align		4
.L_204:
        /*0008*/ 	.byte	0x04, 0x17
        /*000a*/ 	.short	(.L_206 - .L_205)
.L_205:
        /*000c*/ 	.word	0x00000000
        /*0010*/ 	.short	0x0000
        /*0012*/ 	.short	0x0000
        /*0014*/ 	.byte	0x00, 0xf0, 0xe1, 0x10


	//----- nvinfo : EIATTR_SPARSE_MMA_MASK
	.align		4
.L_206:
        /*0018*/ 	.byte	0x03, 0x50
        /*001a*/ 	.short	0x0000


	//----- nvinfo : EIATTR_MAXREG_COUNT
	.align		4
        /*001c*/ 	.byte	0x03, 0x1b
        /*001e*/ 	.short	0x00ff


	//----- nvinfo : EIATTR_MERCURY_ISA_VERSION
	.align		4
        /*0020*/ 	.byte	0x03, 0x5f
        /*0022*/ 	.short	0x0101


	//----- nvinfo : EIATTR_EXIT_INSTR_OFFSETS
	.align		4
        /*0024*/ 	.byte	0x04, 0x1c
        /*0026*/ 	.short	(.L_208 - .L_207)


	//   ....[0]....
.L_207:
        /*0028*/ 	.word	0x00000010


	//----- nvinfo : EIATTR_MAX_THREADS
	.align		4
.L_208:
        /*002c*/ 	.byte	0x04, 0x05
        /*002e*/ 	.short	(.L_210 - .L_209)
.L_209:
        /*0030*/ 	.word	0x00000100
        /*0034*/ 	.word	0x00000001
        /*0038*/ 	.word	0x00000001


	//----- nvinfo : EIATTR_CBANK_PARAM_SIZE
	.align		4
.L_210:
        /*003c*/ 	.byte	0x03, 0x19
        /*003e*/ 	.short	0x0438


	//----- nvinfo : EIATTR_PARAM_CBANK
	.align		4
        /*0040*/ 	.byte	0x04, 0x0a
        /*0042*/ 	.short	(.L_212 - .L_211)
	.align		4
.L_211:
        /*0044*/ 	.word	index@(.nv.constant0._ZN7cutlass13device_kernelIN5flash19enable_sm80_to_sm89INS1_16FlashAttnFwdSm80INS1_25CollectiveMainloopFwdSm80ILi8ELi1ELb1EN4cute5tupleIJNS5_1CILi128EEENS7_ILi112EEES8_EEELi128ENS_6half_tEfNS_4arch4Sm80ELb0ELb0ELb1ELb1ELb0ELb0ELb1ELb1EEENS1_21CollectiveEpilogueFwdINS6_IJS8_S8_S9_EEENS6_IJNS7_ILi1EEESH_SH_EEESB_SD_Li256ELb1ELb1ELb1ELb0EEENS1_36VarlenDynamicPersistentTileSchedulerILi128ELi112ELi256ELi256ELb1ELb1ELb0ELb0ELb1ELb1EEEEEEEEEvNT_6ParamsE)
        /*0048*/ 	.short	0x0210
        /*004a*/ 	.short	0x0438


	//----- nvinfo : EIATTR_SW_WAR
	.align		4
.L_212:
        /*004c*/ 	.byte	0x04, 0x36
        /*004e*/ 	.short	(.L_214 - .L_213)
.L_213:
        /*0050*/ 	.word	0x00000008
.L_214:


//--------------------- .nv.info._ZN7cutlass13device_kernelIN5flash19enable_sm80_to_sm89INS1_16FlashAttnFwdSm80INS1_25CollectiveMainloopFwdSm80ILi8ELi1ELb1EN4cute5tupleIJNS5_1CILi128EEENS7_ILi112EEES8_EEELi128ENS_6half_tEfNS_4arch4Sm80ELb0ELb0ELb1ELb1ELb0ELb1ELb1ELb1EEENS1_21CollectiveEpilogueFwdINS6_IJS8_S8_S9_EEENS6_IJNS7_ILi1EEESH_SH_EEESB_SD_Li256ELb1ELb1ELb1ELb0EEENS1_36VarlenDynamicPersistentTileSchedulerILi128ELi112ELi256ELi256ELb1ELb1ELb0ELb0ELb1ELb1EEEEEEEEEvNT_6ParamsE --------------------------
	.section	.nv.info._ZN7cutlass13device_kernelIN5flash19enable_sm80_to_sm89INS1_16FlashAttnFwdSm80INS1_25CollectiveMainloopFwdSm80ILi8ELi1ELb1EN4cute5tupleIJNS5_1CILi128EEENS7_ILi112EEES8_EEELi128ENS_6half_tEfNS_4arch4Sm80ELb0ELb0ELb1ELb1ELb0ELb1ELb1ELb1EEENS1_21CollectiveEpilogueFwdINS6_IJS8_S8_S9_EEENS6_IJNS7_ILi1EEESH_SH_EEESB_SD_Li256ELb1ELb1ELb1ELb0EEENS1_36VarlenDynamicPersistentTileSchedulerILi128ELi112ELi256ELi256ELb1ELb1ELb0ELb0ELb1ELb1EEEEEEEEEvNT_6ParamsE,"",@"SHT_CUDA_INFO"
	.sectionflags	@""
	.align	4


	//----- nvinfo : EIATTR_CUDA_API_VERSION
	.align		4
        /*0000*/ 	.byte	0x04, 0x37
        /*0002*/ 	.short	(.L_216 - .L_215)
.L_215:
        /*0004*/ 	.word	0x00000082


	//----- nvinfo : EIATTR_KPARAM_INFO
	.align		4
.L_216:
        /*0008*/ 	.byte	0x04, 0x17
        /*000a*/ 	.short	(.L_218 - .L_217)
.L_217:
        /*000c*/ 	.word	0x00000000
        /*0010*/ 	.short	0x0000
        /*0012*/ 	.short	0x0000
        /*0014*/ 	.byte	0x00, 0xf0, 0xe1, 0x10


	//----- nvinfo : EIATTR_SPARSE_MMA_MASK
	.align		4
.L_218:
        /*0018*/ 	.byte	0x03, 0x50
        /*001a*/ 	.short	0x0000


	//----- nvinfo : EIATTR_MAXREG_COUNT
	.align		4
        /*001c*/ 	.byte	0x03, 0x1b
        /*001e*/ 	.short	0x00ff


	//----- nvinfo : EIATTR_MERCURY_ISA_VERSION
	.align		4
        /*0020*/ 	.byte	0x03, 0x5f
        /*0022*/ 	.short	0x0101


	//----- nvinfo : EIATTR_EXIT_INSTR_OFFSETS
	.align		4
        /*0024*/ 	.byte	0x04, 0x1c
        /*0026*/ 	.short	(.L_220 - .L_219)


	//   ....[0]....
.L_219:
        /*0028*/ 	.word	0x00000010


	//----- nvinfo : EIATTR_MAX_THREADS
	.align		4
.L_220:
        /*002c*/ 	.byte	0x04, 0x05
        /*002e*/ 	.short	(.L_222 - .L_221)
.L_221:
        /*0030*/ 	.word	0x00000100
        /*0034*/ 	.word	0x00000001
        /*0038*/ 	.word	0x00000001


	//----- nvinfo : EIATTR_CBANK_PARAM_SIZE
	.align		4
.L_222:
        /*003c*/ 	.byte	0x03, 0x19
        /*003e*/ 	.short	0x0438


	//----- nvinfo : EIATTR_PARAM_CBANK
	.align		4
        /*0040*/ 	.byte	0x04, 0x0a
        /*0042*/ 	.short	(.L_224 - .L_223)
	.align		4
.L_223:
        /*0044*/ 	.word	index@(.nv.constant0._ZN7cutlass13device_kernelIN5flash19enable_sm80_to_sm89INS1_16FlashAttnFwdSm80INS1_25CollectiveMainloopFwdSm80ILi8ELi1ELb1EN4cute5tupleIJNS5_1CILi128EEENS7_ILi112EEES8_EEELi128ENS_6half_tEfNS_4arch4Sm80ELb0ELb0ELb1ELb1ELb0ELb1ELb1ELb1EEENS1_21CollectiveEpilogueFwdINS6_IJS8_S8_S9_EEENS6_IJNS7_ILi1EEESH_SH_EEESB_SD_Li256ELb1ELb1ELb1ELb0EEENS1_36VarlenDynamicPersistentTileSchedulerILi128ELi112ELi256ELi256ELb1ELb1ELb0ELb0ELb1ELb1EEEEEEEEEvNT_6ParamsE)
        /*0048*/ 	.short	0x0210
        /*004a*/ 	.short	0x0438


	//----- nvinfo : EIATTR_SW_WAR
	.align		4
.L_224:
        /*004c*/ 	.byte	0x04, 0x36
        /*004e*/ 	.short	(.L_226 - .L_225)
.L_225:
        /*0050*/ 	.word	0x00000008
.L_226:


//--------------------- .nv.info._ZN7cutlass13device_kernelIN5flash19enable_sm80_to_sm89INS1_16FlashAttnFwdSm80INS1_25CollectiveMainloopFwdSm80ILi4ELi1ELb0EN4cute5tupleIJNS5_1CILi128EEENS7_ILi48EEES8_EEELi128ENS_6half_tEfNS_4arch4Sm80ELb0ELb1ELb1ELb0ELb0ELb0ELb1ELb1EEENS1_21CollectiveEpilogueFwdINS6_IJS8_S8_S9_EEENS6_IJNS7_ILi1EEESH_SH_EEESB_SD_Li128ELb0ELb1ELb1ELb0EEENS1_19SingleTileSchedulerILb0ELb1ELb1ELi128EEEEEEEEEvNT_6ParamsE --------------------------
	.section	.nv.info._ZN7cutlass13device_kernelIN5flash19enable_sm80_to_sm89INS1_16FlashAttnFwdSm80INS1_25CollectiveMainloopFwdSm80ILi4ELi1ELb0EN4cute5tupleIJNS5_1CILi128EEENS7_ILi48EEES8_EEELi128ENS_6half_tEfNS_4arch4Sm80ELb0ELb1ELb1ELb0ELb0ELb0ELb1ELb1EEENS1_21CollectiveEpilogueFwdINS6_IJS8_S8_S9_EEENS6_IJNS7_ILi1EEESH_SH_EEESB_SD_Li128ELb0ELb1ELb1ELb0EEENS1_19SingleTileSchedulerILb0ELb1ELb1ELi128EEEEEEEEEvNT_6ParamsE,"",@"SHT_CUDA_INFO"
	.sectionflags	@""
	.align	4


	//----- nvinfo : EIATTR_CUDA_API_VERSION
	.align		4
        /*0000*/ 	.byte	0x04, 0x37
        /*0002*/ 	.short	(.L_228 - .L_227)
.L_227:
        /*0004*/ 	.word	0x00000082


	//----- nvinfo : EIATTR_KPARAM_INFO
	.align		4
.L_228:
        /*0008*/ 	.byte	0x04, 0x17
        /*000a*/ 	.short	(.L_230 - .L_229)
.L_229:
        /*000c*/ 	.word	0x00000000
        /*0010*/ 	.short	0x0000
        /*0012*/ 	.short	0x0000
        /*0014*/ 	.byte	0x00, 0xf0, 0x61, 0x10


	//----- nvinfo : EIATTR_SPARSE_MMA_MASK
	.align		4
.L_230:
        /*0018*/ 	.byte	0x03, 0x50
        /*001a*/ 	.short	0x0000


	//----- nvinfo : EIATTR_MAXREG_COUNT
	.align		4
        /*001c*/ 	.byte	0x03, 0x1b
        /*001e*/ 	.short	0x00ff


	//----- nvinfo : EIATTR_MERCURY_ISA_VERSION
	.align		4
        /*0020*/ 	.byte	0x03, 0x5f
        /*0022*/ 	.short	0x0101


	//----- nvinfo : EIATTR_EXIT_INSTR_OFFSETS
	.align		4
        /*0024*/ 	.byte	0x04, 0x1c
        /*0026*/ 	.short	(.L_232 - .L_231)


	//   ....[0]....
.L_231:
        /*0028*/ 	.word	0x00000010


	//----- nvinfo : EIATTR_MAX_THREADS
	.align		4
.L_232:
        /*002c*/ 	.byte	0x04, 0x05
        /*002e*/ 	.short	(.L_234 - .L_233)
.L_233:
        /*0030*/ 	.word	0x00000080
        /*0034*/ 	.word	0x00000001
        /*0038*/ 	.word	0x00000001


	//----- nvinfo : EIATTR_CBANK_PARAM_SIZE
	.align		4
.L_234:
        /*003c*/ 	.byte	0x03, 0x19
        /*003e*/ 	.short	0x0418


	//----- nvinfo : EIATTR_PARAM_CBANK
	.align		4
        /*0040*/ 	.byte	0x04, 0x0a
        /*0042*/ 	.short	(.L_236 - .L_235)
	.align		4
.L_235:
        /*0044*/ 	.word	index@(.nv.constant0._ZN7cutlass13device_kernelIN5flash19enable_sm80_to_sm89INS1_16FlashAttnFwdSm80INS1_25CollectiveMainloopFwdSm80ILi4ELi1ELb0EN4cute5tupleIJNS5_1CILi128EEENS7_ILi48EEES8_EEELi128ENS_6half_tEfNS_4arch4Sm80ELb0ELb1ELb1ELb0ELb0ELb0ELb1ELb1EEENS1_21CollectiveEpilogueFwdINS6_IJS8_S8_S9_EEENS6_IJNS7_ILi1EEESH_SH_EEESB_SD_Li128ELb0ELb1ELb1ELb0EEENS1_19SingleTileSchedulerILb0ELb1ELb1ELi128EEEEEEEEEvNT_6ParamsE)
        /*0048*/ 	.short	0x0210
        /*004a*/ 	.short	0x0418


	//----- nvinfo : EIATTR_SW_WAR
	.align		4
.L_236:
        /*004c*/ 	.byte	0x04, 0x36
        /*004e*/ 	.short	(.L_238 - .L_237)
.L_237:
        /*0050*/ 	.word	0x00000008
.L_238:


//--------------------- .nv.info._ZN7cutlass13device_kernelIN5flash19enable_sm80_to_sm89INS1_16FlashAttnFwdSm80INS1_25CollectiveMainloopFwdSm80ILi8ELi1ELb1EN4cute5tupleIJNS5_1CILi128EEENS7_ILi96EEES8_EEELi128ENS_6half_tEfNS_4arch4Sm80ELb0ELb1ELb1ELb1ELb0ELb0ELb1ELb1EEENS1_21CollectiveEpilogueFwdINS6_IJS8_S8_S9_EEENS6_IJNS7_ILi1EEESH_SH_EEESB_SD_Li256ELb1ELb1ELb1ELb0EEENS1_36VarlenDynamicPersistentTileSchedulerILi128ELi96ELi256ELi256ELb1ELb1ELb0ELb1ELb0ELb1EEEEEEEEEvNT_6ParamsE --------------------------
	.section	.nv.info._ZN7cutlass13device_kernelIN5flash19enable_sm80_to_sm89INS1_16FlashAttnFwdSm80INS1_25CollectiveMainloopFwdSm80ILi8ELi1ELb1EN4cute5tupleIJNS5_1CILi128EEENS7_ILi96EEES8_EEELi128ENS_6half_tEfNS_4arch4Sm80ELb0ELb1ELb1ELb1ELb0ELb0ELb1ELb1EEENS1_21CollectiveEpilogueFwdINS6_IJS8_S8_S9_EEENS6_IJNS7_ILi1EEESH_SH_EEESB_SD_Li256ELb1ELb1ELb1ELb0EEENS1_36VarlenDynamicPersistentTileSchedulerILi128ELi96ELi256ELi256ELb1ELb1ELb0ELb1ELb0ELb1EEEEEEEEEvNT_6ParamsE,"",@"SHT_CUDA_INFO"
	.sectionflags	@""
	.align	4


	//----- nvinfo : EIATTR_CUDA_API_VERSION
	.align		4
        /*0000*/ 	.byte	0x04, 0x37
        /*0002*/ 	.short	(.L_240 - .L_239)
.L_239:
        /*0004*/ 	.word	0x00000082


	//----- nvinfo : EIATTR_KPARAM_INFO
	.align		4
.L_240:
        /*0008*/ 	.byte	0x04, 0x17
        /*000a*/ 	.short	(.L_242 - .L_241)
.L_241:
        /*000c*/ 	.word	0x00000000
        /*0010*/ 	.short	0x0000
        /*0012*/ 	.short	0x0000
        /*0014*/ 	.byte	0x00, 0xf0, 0xe1, 0x10


	//----- nvinfo : EIATTR_SPARSE_MMA_MASK
	.align		4
.L_242:
        /*0018*/ 	.byte	0x03, 0x50
        /*001a*/ 	.short	0x0000


	//----- nvinfo : EIATTR_MAXREG_COUNT
	.align		4
        /*001c*/ 	.byte	0x03, 0x1b
        /*001e*/ 	.short	0x00ff


	//----- nvinfo : EIATTR_MERCURY_ISA_VERSION
	.align		4
        /*0020*/ 	.byte	0x03, 0x5f
        /*0022*/ 	.short	0x0101


	//----- nvinfo : EIATTR_EXIT_INSTR_OFFSETS
	.align		4
        /*0024*/ 	.byte	0x04, 0x1c
        /*0026*/ 	.short	(.L_244 - .L_243)


	//   ....[0]....
.L_243:
        /*0028*/ 	.word	0x00000010


	//----- nvinfo : EIATTR_MAX_THREADS
	.align		4
.L_244:
        /*002c*/ 	.byte	0x04, 0x05
        /*002e*/ 	.short	(.L_246 - .L_245)
.L_245:
        /*0030*/ 	.word	0x00000100
        /*0034*/ 	.word	0x00000001
        /*0038*/ 	.word	0x00000001


	//----- nvinfo : EIATTR_CBANK_PARAM_SIZE
	.align		4
.L_246:
        /*003c*/ 	.byte	0x03, 0x19
        /*003e*/ 	.short	0x0438


	//----- nvinfo : EIATTR_PARAM_CBANK
	.align		4
        /*0040*/ 	.byte	0x04, 0x0a
        /*0042*/ 	.short	(.L_248 - .L_247)
	.align		4
.L_247:
        /*0044*/ 	.word	index@(.nv.constant0._ZN7cutlass13device_kernelIN5flash19enable_sm80_to_sm89INS1_16FlashAttnFwdSm80INS1_25CollectiveMainloopFwdSm80ILi8ELi1ELb1EN4cute5tupleIJNS5_1CILi128EEENS7_ILi96EEES8_EEELi128ENS_6half_tEfNS_4arch4Sm80ELb0ELb1ELb1ELb1ELb0ELb0ELb1ELb1EEENS1_21CollectiveEpilogueFwdINS6_IJS8_S8_S9_EEENS6_IJNS7_ILi1EEESH_SH_EEESB_SD_Li256ELb1ELb1ELb1ELb0EEENS1_36VarlenDynamicPersistentTileSchedulerILi128ELi96ELi256ELi256ELb1ELb1ELb0ELb1ELb0ELb1EEEEEEEEEvNT_6ParamsE)
        /*0048*/ 	.short	0x0210
        /*004a*/ 	.short	0x0438


	//----- nvinfo : EIATTR_SW_WAR
	.align		4
.L_248:
        /*004c*/ 	.byte	0x04, 0x36
        /*004e*/ 	.short	(.L_250 - .L_249)
.L_249:
        /*0050*/ 	.word	0x00000008
.L_250:


//--------------------- .nv.info._ZN7cutlass13device_kernelIN5flash19enable_sm80_to_sm89INS1_16FlashAttnFwdSm80INS1_25CollectiveMainloopFwdSm80ILi8ELi1ELb1EN4cute5tupleIJNS5_1CILi128EEENS7_ILi96EEES8_EEELi128ENS_6half_tEfNS_4arch4Sm80ELb0ELb1ELb1ELb1ELb0ELb1ELb1ELb1EEENS1_21CollectiveEpilogueFwdINS6_IJS8_S8_S9_EEENS6_IJNS7_ILi1EEESH_SH_EEESB_SD_Li256ELb1ELb1ELb1ELb0EEENS1_36VarlenDynamicPersistentTileSchedulerILi128ELi96ELi256ELi256ELb1ELb1ELb0ELb1ELb0ELb1EEEEEEEEEvNT_6ParamsE --------------------------
	.section	.nv.info._ZN7cutlass13device_kernelIN5flash19enable_sm80_to_sm89INS1_16FlashAttnFwdSm80INS1_25CollectiveMainloopFwdSm80ILi8ELi1ELb1EN4cute5tupleIJNS5_1CILi128EEENS7_ILi96EEES8_EEELi128ENS_6half_tEfNS_4arch4Sm80ELb0ELb1ELb1ELb1ELb0ELb1ELb1ELb1EEENS1_21CollectiveEpilogueFwdINS6_IJS8_S8_S9_EEENS6_IJNS7_ILi1EEESH_SH_EEESB_SD_Li256ELb1ELb1ELb1ELb0EEENS1_36VarlenDynamicPersistentTileSchedulerILi128ELi96ELi256ELi256ELb1ELb1ELb0ELb1ELb0ELb1EEEEEEEEEvNT_6ParamsE,"",@"SHT_CUDA_INFO"
	.sectionflags	@""
	.align	4


	//----- nvinfo : EIATTR_CUDA_API_VERSION
	.align		4
        /*0000*/ 	.byte	0x04, 0x37
        /*0002*/ 	.short	(.L_252 - .L_251)
.L_251:
        /*0004*/ 	.word	0x00000082


	//----- nvinfo : EIATTR_KPARAM_INFO
	.align		4
.L_252:
        /*0008*/ 	.byte	0x04, 0x17
        /*000a*/ 	.short	(.L_254 - .L_253)
.L_253:
        /*000c*/ 	.word	0x00000000
        /*0010*/ 	.short	0x0000
        /*0012*/ 	.short	0x0000
        /*0014*/ 	.byte	0x00, 0xf0, 0xe1, 0x10


	//----- nvinfo : EIATTR_SPARSE_MMA_MASK
	.align		4
.L_254:
        /*0018*/ 	.byte	0x03, 0x50
        /*001a*/ 	.short	0x0000


	//----- nvinfo : EIATTR_MAXREG_COUNT
	.align		4
        /*001c*/ 	.byte	0x03, 0x1b
        /*001e*/ 	.short	0x00ff


	//----- nvinfo : EIATTR_MERCURY_ISA_VERSION
	.align		4
        /*0020*/ 	.byte	0x03, 0x5f
        /*0022*/ 	.short	0x0101


	//----- nvinfo : EIATTR_EXIT_INSTR_OFFSETS
	.align		4
        /*0024*/ 	.byte	0x04, 0x1c
        /*0026*/ 	.short	(.L_256 - .L_255)


	//   ....[0]....
.L_255:
        /*0028*/ 	.word	0x00000010


	//----- nvinfo : EIATTR_MAX_THREADS
	.align		4
.L_256:
        /*002c*/ 	.byte	0x04, 0x05
        /*002e*/ 	.short	(.L_258 - .L_257)
.L_257:
        /*0030*/ 	.word	0x00000100
        /*0034*/ 	.word	0x00000001
        /*0038*/ 	.word	0x00000001


	//----- nvinfo : EIATTR_CBANK_PARAM_SIZE
	.align		4
.L_258:
        /*003c*/ 	.byte	0x03, 0x19
        /*003e*/ 	.short	0x0438


	//----- nvinfo : EIATTR_PARAM_CBANK
	.align		4
        /*0040*/ 	.byte	0x04, 0x0a
        /*0042*/ 	.short	(.L_260 - .L_259)
	.align		4
.L_259:
        /*0044*/ 	.word	index@(.nv.constant0._ZN7cutlass13device_kernelIN5flash19enable_sm80_to_sm89INS1_16FlashAttnFwdSm80INS1_25CollectiveMainloopFwdSm80ILi8ELi1ELb1EN4cute5tupleIJNS5_1CILi128EEENS7_ILi96EEES8_EEELi128ENS_6half_tEfNS_4arch4Sm80ELb0ELb1ELb1ELb1ELb0ELb1ELb1ELb1EEENS1_21CollectiveEpilogueFwdINS6_IJS8_S8_S9_EEENS6_IJNS7_ILi1EEESH_SH_EEESB_SD_Li256ELb1ELb1ELb1ELb0EEENS1_36VarlenDynamicPersistentTileSchedulerILi128ELi96ELi256ELi256ELb1ELb1ELb0ELb1ELb0ELb1EEEEEEEEEvNT_6ParamsE)
        /*0048*/ 	.short	0x0210
        /*004a*/ 	.short	0x0438


	//----- nvinfo : EIATTR_SW_WAR
	.align		4
.L_260:
        /*004c*/ 	.byte	0x04, 0x36
        /*004e*/ 	.short	(.L_262 - .L_261)
.L_261:
        /*0050*/ 	.word	0x00000008
.L_262:


//--------------------- .nv.info._ZN7cutlass13device_kernelIN5flash19enable_sm80_to_sm89INS1_16FlashAttnFwdSm80INS1_25CollectiveMainloopFwdSm80ILi4ELi1ELb0EN4cute5tupleIJNS5_1CILi128EEENS7_ILi64EEES8_EEELi128ENS_6half_tEfNS_4arch4Sm80ELb1ELb0ELb1ELb0ELb0ELb0ELb1ELb1EEENS1_21CollectiveEpilogueFwdINS6_IJS8_S8_S9_EEENS6_IJNS7_ILi1EEESH_SH_EEESB_SD_Li128ELb0ELb1ELb1ELb0EEENS1_30DynamicPersistentTileSchedulerILi128ELi128ELb1ELb1ELb0EEEEEEEEEvNT_6ParamsE --------------------------
	.section	.nv.info._ZN7cutlass13device_kernelIN5flash19enable_sm80_to_sm89INS1_16FlashAttnFwdSm80INS1_25CollectiveMainloopFwdSm80ILi4ELi1ELb0EN4cute5tupleIJNS5_1CILi128EEENS7_ILi64EEES8_EEELi128ENS_6half_tEfNS_4arch4Sm80ELb1ELb0ELb1ELb0ELb0ELb0ELb1ELb1EEENS1_21CollectiveEpilogueFwdINS6_IJS8_S8_S9_EEENS6_IJNS7_ILi1EEESH_SH_EEESB_SD_Li128ELb0ELb1ELb1ELb0EEENS1_30DynamicPersistentTileSchedulerILi128ELi128ELb1ELb1ELb0EEEEEEEEEvNT_6ParamsE,"",@"SHT_CUDA_INFO"
	.sectionflags	@""
	.align	4


	//----- nvinfo : EIATTR_CUDA_API_VERSION
	.align		4
        /*0000*/ 	.byte	0x04, 0x37
        /*0002*/ 	.short	(.L_264 - .L_263)
.L_263:
        /*0004*/ 	.word	0x00000082


	//----- nvinfo : EIATTR_KPARAM_INFO
	.align		4
.L_264:
        /*0008*/ 	.byte	0x04, 0x17
        /*000a*/ 	.short	(.L_266 - .L_265)
.L_265:
        /*000c*/ 	.word	0x00000000
        /*0010*/ 	.short	0x0000
        /*0012*/ 	.short	0x0000
        /*0014*/ 	.byte	0x00, 0xf0, 0xa1, 0x10


	//----- nvinfo : EIATTR_SPARSE_MMA_MASK
	.align		4
.L_266:
        /*0018*/ 	.byte	0x03, 0x50
        /*001a*/ 	.short	0x0000


	//----- nvinfo : EIATTR_MAXREG_COUNT
	.align		4
        /*001c*/ 	.byte	0x03, 0x1b
        /*001e*/ 	.short	0x00ff


	//----- nvinfo : EIATTR_MERCURY_ISA_VERSION
	.align		4
        /*0020*/ 	.byte	0x03, 0x5f
        /*0022*/ 	.short	0x0101


	//----- nvinfo : EIATTR_EXIT_INSTR_OFFSETS
	.align		4
        /*0024*/ 	.byte	0x04, 0x1c
        /*0026*/ 	.short	(.L_268 - .L_267)


	//   ....[0]....
.L_267:
        /*0028*/ 	.word	0x00000010


	//----- nvinfo : EIATTR_MAX_THREADS
	.align		4
.L_268:
        /*002c*/ 	.byte	0x04, 0x05
        /*002e*/ 	.short	(.L_270 - .L_269)
.L_269:
        /*0030*/ 	.word	0x00000080
        /*0034*/ 	.word	0x00000001
        /*0038*/ 	.word	0x00000001


	//----- nvinfo : EIATTR_CBANK_PARAM_SIZE
	.align		4
.L_270:
        /*003c*/ 	.byte	0x03, 0x19
        /*003e*/ 	.short	0x0428


	//----- nvinfo : EIATTR_PARAM_CBANK
	.align		4
        /*0040*/ 	.byte	0x04, 0x0a
        /*0042*/ 	.short	(.L_272 - .L_271)
	.align		4
.L_271:
        /*0044*/ 	.word	index@(.nv.constant0._ZN7cutlass13device_kernelIN5flash19enable_sm80_to_sm89INS1_16FlashAttnFwdSm80INS1_25CollectiveMainloopFwdSm80ILi4ELi1ELb0EN4cute5tupleIJNS5_1CILi128EEENS7_ILi64EEES8_EEELi128ENS_6half_tEfNS_4arch4Sm80ELb1ELb0ELb1ELb0ELb0ELb0ELb1ELb1EEENS1_21CollectiveEpilogueFwdINS6_IJS8_S8_S9_EEENS6_IJNS7_ILi1EEESH_SH_EEESB_SD_Li128ELb0ELb1ELb1ELb0EEENS1_30DynamicPersistentTileSchedulerILi128ELi128ELb1ELb1ELb0EEEEEEEEEvNT_6ParamsE)
        /*0048*/ 	.short	0x0210
        /*004a*/ 	.short	0x0428


	//----- nvinfo : EIATTR_SW_WAR
	.align		4
.L_272:
        /*004c*/ 	.byte	0x04, 0x36
        /*004e*/ 	.short	(.L_274 - .L_273)
.L_273:
        /*0050*/ 	.word	0x00000008
.L_274:


//--------------------- .nv.info._ZN7cutlass13device_kernelIN5flash19enable_sm80_to_sm89INS1_16FlashAttnFwdSm80INS1_25CollectiveMainloopFwdSm80ILi8ELi1ELb1EN4cute5tupleIJNS5_1CILi128EEENS7_ILi112EEES8_EEELi128ENS_6half_tEfNS_4arch4Sm80ELb1ELb0ELb1ELb1ELb0ELb0ELb1ELb1EEENS1_21CollectiveEpilogueFwdINS6_IJS8_S8_S9_EEENS6_IJNS7_ILi1EEESH_SH_EEESB_SD_Li256ELb1ELb1ELb1ELb0EEENS1_36VarlenDynamicPersistentTileSchedulerILi128ELi112ELi256ELi256ELb1ELb1ELb0ELb1ELb1ELb1EEEEEEEEEvNT_6ParamsE --------------------------
	.section	.nv.info._ZN7cutlass13device_kernelIN5flash19enable_sm80_to_sm89INS1_16FlashAttnFwdSm80INS1_25CollectiveMainloopFwdSm80ILi8ELi1ELb1EN4cute5tupleIJNS5_1CILi128EEENS7_ILi112EEES8_EEELi128ENS_6half_tEfNS_4arch4Sm80ELb1ELb0ELb1ELb1ELb0ELb0ELb1ELb1EEENS1_21CollectiveEpilogueFwdINS6_IJS8_S8_S9_EEENS6_IJNS7_ILi1EEESH_SH_EEESB_SD_Li256ELb1ELb1ELb1ELb0EEENS1_36VarlenDynamicPersistentTileSchedulerILi128ELi112ELi256ELi256ELb1ELb1ELb0ELb1ELb1ELb1EEEEEEEEEvNT_6ParamsE,"",@"SHT_CUDA_INFO"
	.sectionflags	@""
	.align	4


	//----- nvinfo : EIATTR_CUDA_API_VERSION
	.align		4
        /*0000*/ 	.byte	0x04, 0x37
        /*0002*/ 	.short	(.L_276 - .L_275)
.L_275:
        /*0004*/ 	.word	0x00000082


	//----- nvinfo : EIATTR_KPARAM_INFO
	.align		4
.L_276:
        /*0008*/ 	.byte	0x04, 0x17
        /*000a*/ 	.short	(.L_278 - .L_277)
.L_277:
        /*000c*/ 	.word	0x00000000
        /*0010*/ 	.short	0x0000
        /*0012*/ 	.short	0x0000
        /*0014*/ 	.byte	0x00, 0xf0, 0xe1, 0x10


	//----- nvinfo : EIATTR_SPARSE_MMA_MASK
	.align		4
.L_278:
        /*0018*/ 	.byte	0x03, 0x50
        /*001a*/ 	.short	0x0000


	//----- nvinfo : EIATTR_MAXREG_COUNT
	.align		4
        /*001c*/ 	.byte	0x03, 0x1b
        /*001e*/ 	.short	0x00ff


	//----- nvinfo : EIATTR_MERCURY_ISA_VERSION
	.align		4
        /*0020*/ 	.byte	0x03, 0x5f
        /*0022*/ 	.short	0x0101


	//----- nvinfo : EIATTR_EXIT_INSTR_OFFSETS
	.align		4
        /*0024*/ 	.byte	0x04, 0x1c
        /*0026*/ 	.short	(.L_280 - .L_279)


	//   ....[0]....
.L_279:
        /*0028*/ 	.word	0x00000010


	//----- nvinfo : EIATTR_MAX_THREADS
	.align		4
.L_280:
        /*002c*/ 	.byte	0x04, 0x05
        /*002e*/ 	.short	(.L_282 - .L_281)
.L_281:
        /*0030*/ 	.word	0x00000100
        /*0034*/ 	.word	0x00000001
        /*0038*/ 	.word	0x00000001


	//----- nvinfo : EIATTR_CBANK_PARAM_SIZE
	.align		4
.L_282:
        /*003c*/ 	.byte	0x03, 0x19
        /*003e*/ 	.short	0x0438


	//----- nvinfo : EIATTR_PARAM_CBANK
	.align		4
        /*0040*/ 	.byte	0x04, 0x0a
        /*0042*/ 	.short	(.L_284 - .L_283)
	.align		4
.L_283:
        /*0044*/ 	.word	index@(.nv.constant0._ZN7cutlass13device_kernelIN5flash19enable_sm80_to_sm89INS1_16FlashAttnFwdSm80INS1_25CollectiveMainloopFwdSm80ILi8ELi1ELb1EN4cute5tupleIJNS5_1CILi128EEENS7_ILi112EEES8_EEELi128ENS_6half_tEfNS_4arch4Sm80ELb1ELb0ELb1ELb1ELb0ELb0ELb1ELb1EEENS1_21CollectiveEpilogueFwdINS6_IJS8_S8_S9_EEENS6_IJNS7_ILi1EEESH_SH_EEESB_SD_Li256ELb1ELb1ELb1ELb0EEENS1_36VarlenDynamicPersistentTileSchedulerILi128ELi112ELi256ELi256ELb1ELb1ELb0ELb1ELb1ELb1EEEEEEEEEvNT_6ParamsE)
        /*0048*/ 	.short	0x0210
        /*004a*/ 	.short	0x0438


	//----- nvinfo : EIATTR_SW_WAR
	.align		4
.L_284:
        /*004c*/ 	.byte	0x04, 0x36
        /*004e*/ 	.short	(.L_286 - .L_285)
.L_285:
        /*0050*/ 	.word	0x00000008
.L_286:


//--------------------- .nv.info._ZN7cutlass13device_kernelIN5flash19enable_sm80_to_sm89INS1_16FlashAttnFwdSm80INS1_25CollectiveMainloopFwdSm80ILi8ELi1ELb1EN4cute5tupleIJNS5_1CILi128EEENS7_ILi112EEES8_EEELi128ENS_6half_tEfNS_4arch4Sm80ELb1ELb0ELb1ELb1ELb0ELb1ELb1ELb1EEENS1_21CollectiveEpilogueFwdINS6_IJS8_S8_S9_EEENS6_IJNS7_ILi1EEESH_SH_EEESB_SD_Li256ELb1ELb1ELb1ELb0EEENS1_36VarlenDynamicPersistentTileSchedulerILi128ELi112ELi256ELi256ELb1ELb1ELb0ELb1ELb1ELb1EEEEEEEEEvNT_6ParamsE --------------------------
	.section	.nv.info._ZN7cutlass13device_kernelIN5flash19enable_sm80_to_sm89INS1_16FlashAttnFwdSm80INS1_25CollectiveMainloopFwdSm80ILi8ELi1ELb1EN4cute5tupleIJNS5_1CILi128EEENS7_ILi112EEES8_EEELi128ENS_6half_tEfNS_4arch4Sm80ELb1ELb0ELb1ELb1ELb0ELb1ELb1ELb1EEENS1_21CollectiveEpilogueFwdINS6_IJS8_S8_S9_EEENS6_IJNS7_ILi1EEESH_SH_EEESB_SD_Li256ELb1ELb1ELb1ELb0EEENS1_36VarlenDynamicPersistentTileSchedulerILi128ELi112ELi256ELi256ELb1ELb1ELb0ELb1ELb1ELb1EEEEEEEEEvNT_6ParamsE,"",@"SHT_CUDA_INFO"
	.sectionflags	@""
	.align	4


	//----- nvinfo : EIATTR_CUDA_API_VERSION
	.align		4
        /*0000*/ 	.byte	0x04, 0x37
        /*0002*/ 	.short	(.L_288 - .L_287)
.L_287:
        /*0004*/ 	.word	0x00000082


	//----- nvinfo : EIATTR_KPARAM_INFO
	.align		4
.L_288:
        /*0008*/ 	.byte	0x04, 0x17
        /*000a*/ 	.short	(.L_290 - .L_289)
.L_289:
        /*000c*/ 	.word	0x00000000
        /*0010*/ 	.short	0x0000
        /*0012*/ 	.short	0x0000
        /*0014*/ 	.byte	0x00, 0xf0, 0xe1, 0x10


	//----- nvinfo : EIATTR_SPARSE_MMA_MASK
	.align		4
.L_290:
        /*0018*/ 	.byte	0x03, 0x50
        /*001a*/ 	.short	0x0000


	//----- nvinfo : EIATTR_MAXREG_COUNT
	.align		4
        /*001c*/ 	.byte	0x03, 0x1b
        /*001e*/ 	.short	0x00ff


	//----- nvinfo : EIATTR_MERCURY_ISA_VERSION
	.align		4
        /*0020*/ 	.byte	0x03, 0x5f
        /*0022*/ 	.short	0x0101


	//----- nvinfo : EIATTR_EXIT_INSTR_OFFSETS
	.align		4
        /*0024*/ 	.byte	0x04, 0x1c
        /*0026*/ 	.short	(.L_292 - .L_291)


	//   ....[0]....
.L_291:
        /*0028*/ 	.word	0x00000010


	//----- nvinfo : EIATTR_MAX_THREADS
	.align		4
.L_292:
        /*002c*/ 	.byte	0x04, 0x05
        /*002e*/ 	.short	(.L_294 - .L_293)
.L_293:
        /*0030*/ 	.word	0x00000100
        /*0034*/ 	.word	0x00000001
        /*0038*/ 	.word	0x00000001


	//----- nvinfo : EIATTR_CBANK_PARAM_SIZE
	.align		4
.L_294:
        /*003c*/ 	.byte	0x03, 0x19
        /*003e*/ 	.short	0x0438


	//----- nvinfo : EIATTR_PARAM_CBANK
	.align		4
        /*0040*/ 	.byte	0x04, 0x0a
        /*0042*/ 	.short	(.L_296 - .L_295)
	.align		4
.L_295:
        /*0044*/ 	.word	index@(.nv.constant0._ZN7cutlass13device_kernelIN5flash19enable_sm80_to_sm89INS1_16FlashAttnFwdSm80INS1_25CollectiveMainloopFwdSm80ILi8ELi1ELb1EN4cute5tupleIJNS5_1CILi128EEENS7_ILi112EEES8_EEELi128ENS_6half_tEfNS_4arch4Sm80ELb1ELb0ELb1ELb1ELb0ELb1ELb1ELb1EEENS1_21CollectiveEpilogueFwdINS6_IJS8_S8_S9_EEENS6_IJNS7_ILi1EEESH_SH_EEESB_SD_Li256ELb1ELb1ELb1ELb0EEENS1_36VarlenDynamicPersistentTileSchedulerILi128ELi112ELi256ELi256ELb1ELb1ELb0ELb1ELb1ELb1EEEEEEEEEvNT_6ParamsE)
        /*0048*/ 	.short	0x0210
        /*004a*/ 	.short	0x0438


	//----- nvinfo : EIATTR_SW_WAR
	.align		4
.L_296:
        /*004c*/ 	.byte	0x04, 0x36
        /*004e*/ 	.short	(.L_298 - .L_297)
.L_297:
        /*0050*/ 	.word	0x00000008
.L_298:


//--------------------- .nv.info._ZN7cutlass13device_kernelIN5flash19enable_sm80_to_sm89INS1_16FlashAttnFwdSm80INS1_25CollectiveMainloopFwdSm80ILi8ELi1ELb1EN4cute5tupleIJNS5_1CILi128EEES8_S8_EEELi128ENS_6half_tEfNS_4arch4Sm80ELb0ELb0ELb0ELb0ELb0ELb0ELb1ELb1EEENS1_21CollectiveEpilogueFwdIS9_NS6_IJNS7_ILi1EEESF_SF_EEESA_SC_Li256ELb0ELb1ELb1ELb0EEENS1_19SingleTileSchedulerILb0ELb1ELb1ELi128EEEEEEEEEvNT_6ParamsE --------------------------
	.section	.nv.info._ZN7cutlass13device_kernelIN5flash19enable_sm80_to_sm89INS1_16FlashAttnFwdSm80INS1_25CollectiveMainloopFwdSm80ILi8ELi1ELb1EN4cute5tupleIJNS5_1CILi128EEES8_S8_EEELi128ENS_6half_tEfNS_4arch4Sm80ELb0ELb0ELb0ELb0ELb0ELb0ELb1ELb1EEENS1_21CollectiveEpilogueFwdIS9_NS6_IJNS7_ILi1EEESF_SF_EEESA_SC_Li256ELb0ELb1ELb1ELb0EEENS1_19SingleTileSchedulerILb0ELb1ELb1ELi128EEEEEEEEEvNT_6ParamsE,"",@"SHT_CUDA_INFO"
	.sectionflags	@""
	.align	4


	//----- nvinfo : EIATTR_CUDA_API_VERSION
	.align		4
        /*0000*/ 	.byte	0x04, 0x37
        /*0002*/ 	.short	(.L_300 - .L_299)
.L_299:
        /*0004*/ 	.word	0x00000082


	//----- nvinfo : EIATTR_KPARAM_INFO
	.align		4
.L_300:
        /*0008*/ 	.byte	0x04, 0x17
        /*000a*/ 	.short	(.L_302 - .L_301)
.L_301:
        /*000c*/ 	.word	0x00000000
        /*0010*/ 	.short	0x0000
        /*0012*/ 	.short	0x0000
        /*0014*/ 	.byte	0x00, 0xf0, 0x61, 0x10


	//----- nvinfo : EIATTR_SPARSE_MMA_MASK
	.align		4
.L_302:
        /*0018*/ 	.byte	0x03, 0x50
        /*001a*/ 	.short	0x0000


	//----- nvinfo : EIATTR_MAXREG_COUNT
	.align		4
        /*001c*/ 	.byte	0x03, 0x1b
        /*001e*/ 	.short	0x00ff


	//----- nvinfo : EIATTR_MERCURY_ISA_VERSION
	.align		4
        /*0020*/ 	.byte	0x03, 0x5f
        /*0022*/ 	.short	0x0101


	//----- nvinfo : EIATTR_EXIT_INSTR_OFFSETS
	.align		4
        /*0024*/ 	.byte	0x04, 0x1c
        /*0026*/ 	.short	(.L_304 - .L_303)


	//   ....[0]....
.L_303:
        /*0028*/ 	.word	0x00000010


	//----- nvinfo : EIATTR_MAX_THREADS
	.align		4
.L_304:
        /*002c*/ 	.byte	0x04, 0x05
        /*002e*/ 	.short	(.L_306 - .L_305)
.L_305:
        /*0030*/ 	.word	0x00000100
        /*0034*/ 	.word	0x00000001
        /*0038*/ 	.word	0x00000001


	//----- nvinfo : EIATTR_CBANK_PARAM_SIZE
	.align		4
.L_306:
        /*003c*/ 	.byte	0x03, 0x19
        /*003e*/ 	.short	0x0418


	//----- nvinfo : EIATTR_PARAM_CBANK
	.align		4
        /*0040*/ 	.byte	0x04, 0x0a
        /*0042*/ 	.short	(.L_308 - .L_307)
	.align		4
.L_307:
        /*0044*/ 	.word	index@(.nv.constant0._ZN7cutlass13device_kernelIN5flash19enable_sm80_to_sm89INS1_16FlashAttnFwdSm80INS1_25CollectiveMainloopFwdSm80ILi8ELi1ELb1EN4cute5tupleIJNS5_1CILi128EEES8_S8_EEELi128ENS_6half_tEfNS_4arch4Sm80ELb0ELb0ELb0ELb0ELb0ELb0ELb1ELb1EEENS1_21CollectiveEpilogueFwdIS9_NS6_IJNS7_ILi1EEESF_SF_EEESA_SC_Li256ELb0ELb1ELb1ELb0EEENS1_19SingleTileSchedulerILb0ELb1ELb1ELi128EEEEEEEEEvNT_6ParamsE)
        /*0048*/ 	.short	0x0210
        /*004a*/ 	.short	0x0418


	//----- nvinfo : EIATTR_SW_WAR
	.align		4
.L_308:
        /*004c*/ 	.byte	0x04, 0x36
        /*004e*/ 	.short	(.L_310 - .L_309)
.L_309:
        /*0050*/ 	.word	0x00000008
.L_310:


//--------------------- .nv.info._ZN7cutlass13device_kernelIN5flash19enable_sm80_to_sm89INS1_16FlashAttnFwdSm80INS1_25CollectiveMainloopFwdSm80ILi8ELi1ELb1EN4cute5tupleIJNS5_1CILi128EEENS7_ILi96EEES8_EEELi128ENS_6half_tEfNS_4arch4Sm80ELb0ELb1ELb0ELb0ELb0ELb0ELb1ELb1EEENS1_21CollectiveEpilogueFwdINS6_IJS8_S8_S9_EEENS6_IJNS7_ILi1EEESH_SH_EEESB_SD_Li256ELb0ELb1ELb1ELb0EEENS1_19SingleTileSchedulerILb0ELb1ELb1ELi128EEEEEEEEEvNT_6ParamsE --------------------------
	.section	.nv.info._ZN7cutlass13device_kernelIN5flash19enable_sm80_to_sm89INS1_16FlashAttnFwdSm80INS1_25CollectiveMainloopFwdSm80ILi8ELi1ELb1EN4cute5tupleIJNS5_1CILi128EEENS7_ILi96EEES8_EEELi128ENS_6half_tEfNS_4arch4Sm80ELb0ELb1ELb0ELb0ELb0ELb0ELb1ELb1EEENS1_21CollectiveEpilogueFwdINS6_IJS8_S8_S9_EEENS6_IJNS7_ILi1EEESH_SH_EEESB_SD_Li256ELb0ELb1ELb1ELb0EEENS1_19SingleTileSchedulerILb0ELb1ELb1ELi128EEEEEEEEEvNT_6ParamsE,"",@"SHT_CUDA_INFO"
	.sectionflags	@""
	.align	4


	//----- nvinfo : EIATTR_CUDA_API_VERSION
	.align		4
        /*0000*/ 	.byte	0x04, 0x37
        /*0002*/ 	.short	(.L_312 - .L_311)
.L_311:
        /*0004*/ 	.word	0x00000082


	//----- nvinfo : EIATTR_KPARAM_INFO
	.align		4
.L_312:
        /*0008*/ 	.byte	0x04, 0x17
        /*000a*/ 	.short	(.L_314 - .L_313)
.L_313:
        /*000c*/ 	.word	0x00000000
        /*0010*/ 	.short	0x0000
        /*0012*/ 	.short	0x0000
        /*0014*/ 	.byte	0x00, 0xf0, 0x61, 0x10


	//----- nvinfo : EIATTR_SPARSE_MMA_MASK
	.align		4
.L_314:
        /*0018*/ 	.byte	0x03, 0x50
        /*001a*/ 	.short	0x0000


	//----- nvinfo : EIATTR_MAXREG_COUNT
	.align		4
        /*001c*/ 	.byte	0x03, 0x1b
        /*001e*/ 	.short	0x00ff


	//----- nvinfo : EIATTR_MERCURY_ISA_VERSION
	.align		4
        /*0020*/ 	.byte	0x03, 0x5f
        /*0022*/ 	.short	0x0101


	//----- nvinfo : EIATTR_EXIT_INSTR_OFFSETS
	.align		4
        /*0024*/ 	.byte	0x04, 0x1c
        /*0026*/ 	.short	(.L_316 - .L_315)


	//   ....[0]....
.L_315:
        /*0028*/ 	.word	0x00000010


	//----- nvinfo : EIATTR_MAX_THREADS
	.align		4
.L_316:
        /*002c*/ 	.byte	0x04, 0x05
        /*002e*/ 	.short	(.L_318 - .L_317)
.L_317:
        /*0030*/ 	.word	0x00000100
        /*0034*/ 	.word	0x00000001
        /*0038*/ 	.word	0x00000001


	//----- nvinfo : EIATTR_CBANK_PARAM_SIZE
	.align		4
.L_318:
        /*003c*/ 	.byte	0x03, 0x19
        /*003e*/ 	.short	0x0418


	//----- nvinfo : EIATTR_PARAM_CBANK
	.align		4
        /*0040*/ 	.byte	0x04, 0x0a
        /*0042*/ 	.short	(.L_320 - .L_319)
	.align		4
.L_319:
        /*0044*/ 	.word	index@(.nv.constant0._ZN7cutlass13device_kernelIN5flash19enable_sm80_to_sm89INS1_16FlashAttnFwdSm80INS1_25CollectiveMainloopFwdSm80ILi8ELi1ELb1EN4cute5tupleIJNS5_1CILi128EEENS7_ILi96EEES8_EEELi128ENS_6half_tEfNS_4arch4Sm80ELb0ELb1ELb0ELb0ELb0ELb0ELb1ELb1EEENS1_21CollectiveEpilogueFwdINS6_IJS8_S8_S9_EEENS6_IJNS7_ILi1EEESH_SH_EEESB_SD_Li256ELb0ELb1ELb1ELb0EEENS1_19SingleTileSchedulerILb0ELb1ELb1ELi128EEEEEEEEEvNT_6ParamsE)
        /*0048*/ 	.short	0x0210
        /*004a*/ 	.short	0x0418


	//----- nvinfo : EIATTR_SW_WAR
	.align		4
.L_320:
        /*004c*/ 	.byte	0x04, 0x36
        /*004e*/ 	.short	(.L_322 - .L_321)
.L_321:
        /*0050*/ 	.word	0x00000008
.L_322:


//--------------------- .nv.info._ZN7cutlass13device_kernelIN5flash19enable_sm80_to_sm89INS1_16FlashAttnFwdSm80INS1_25CollectiveMainloopFwdSm80ILi8ELi1ELb1EN4cute5tupleIJNS5_1CILi128EEES8_S8_EEELi128ENS_6half_tEfNS_4arch4Sm80ELb1ELb0ELb0ELb0ELb0ELb0ELb1ELb1EEENS1_21CollectiveEpilogueFwdIS9_NS6_IJNS7_ILi1EEESF_SF_EEESA_SC_Li256ELb0ELb1ELb1ELb0EEENS1_30DynamicPersistentTileSchedulerILi256ELi256ELb1ELb1ELb0EEEEEEEEEvNT_6ParamsE --------------------------
	.section	.nv.info._ZN7cutlass13device_kernelIN5flash19enable_sm80_to_sm89INS1_16FlashAttnFwdSm80INS1_25CollectiveMainloopFwdSm80ILi8ELi1ELb1EN4cute5tupleIJNS5_1CILi128EEES8_S8_EEELi128ENS_6half_tEfNS_4arch4Sm80ELb1ELb0ELb0ELb0ELb0ELb0ELb1ELb1EEENS1_21CollectiveEpilogueFwdIS9_NS6_IJNS7_ILi1EEESF_SF_EEESA_SC_Li256ELb0ELb1ELb1ELb0EEENS1_30DynamicPersistentTileSchedulerILi256ELi256ELb1ELb1ELb0EEEEEEEEEvNT_6ParamsE,"",@"SHT_CUDA_INFO"
	.sectionflags	@""
	.align	4


	//----- nvinfo : EIATTR_CUDA_API_VERSION
	.align		4
        /*0000*/ 	.byte	0x04, 0x37
        /*0002*/ 	.short	(.L_324 - .L_323)
.L_323:
        /*0004*/ 	.word	0x00000082


	//----- nvinfo : EIATTR_KPARAM_INFO
	.align		4
.L_324:
        /*0008*/ 	.byte	0x04, 0x17
        /*000a*/ 	.short	(.L_326 - .L_325)
.L_325:
        /*000c*/ 	.word	0x00000000
        /*0010*/ 	.short	0x0000
        /*0012*/ 	.short	0x0000
        /*0014*/ 	.byte	0x00, 0xf0, 0xa1, 0x10


	//----- nvinfo : EIATTR_SPARSE_MMA_MASK
	.align		4
.L_326:
        /*0018*/ 	.byte	0x03, 0x50
        /*001a*/ 	.short	0x0000


	//----- nvinfo : EIATTR_MAXREG_COUNT
	.align		4
        /*001c*/ 	.byte	0x03, 0x1b
        /*001e*/ 	.short	0x00ff


	//----- nvinfo : EIATTR_MERCURY_ISA_VERSION
	.align		4
        /*0020*/ 	.byte	0x03, 0x5f
        /*0022*/ 	.short	0x0101


	//----- nvinfo : EIATTR_EXIT_INSTR_OFFSETS
	.align		4
        /*0024*/ 	.byte	0x04, 0x1c
        /*0026*/ 	.short	(.L_328 - .L_327)


	//   ....[0]....
.L_327:
        /*0028*/ 	.word	0x00000010


	//----- nvinfo : EIATTR_MAX_THREADS
	.align		4
.L_328:
        /*002c*/ 	.byte	0x04, 0x05
        /*002e*/ 	.short	(.L_330 - .L_329)
.L_329:
        /*0030*/ 	.word	0x00000100
        /*0034*/ 	.word	0x00000001
        /*0038*/ 	.word	0x00000001


	//----- nvinfo : EIATTR_CBANK_PARAM_SIZE
	.align		4
.L_330:
        /*003c*/ 	.byte	0x03, 0x19
        /*003e*/ 	.short	0x0428


	//----- nvinfo : EIATTR_PARAM_CBANK
	.align		4
        /*0040*/ 	.byte	0x04, 0x0a
        /*0042*/ 	.short	(.L_332 - .L_331)
	.align		4
.L_331:
        /*0044*/ 	.word	index@(.nv.constant0._ZN7cutlass13device_kernelIN5flash19enable_sm80_to_sm89INS1_16FlashAttnFwdSm80INS1_25CollectiveMainloopFwdSm80ILi8ELi1ELb1EN4cute5tupleIJNS5_1CILi128EEES8_S8_EEELi128ENS_6half_tEfNS_4arch4Sm80ELb1ELb0ELb0ELb0ELb0ELb0ELb1ELb1EEENS1_21CollectiveEpilogueFwdIS9_NS6_IJNS7_ILi1EEESF_SF_EEESA_SC_Li256ELb0ELb1ELb1ELb0EEENS1_30DynamicPersistentTileSchedulerILi256ELi256ELb1ELb1ELb0EEEEEEEEEvNT_6ParamsE)
        /*0048*/ 	.short	0x0210
        /*004a*/ 	.short	0x0428


	//----- nvinfo : EIATTR_SW_WAR
	.align		4
.L_332:
        /*004c*/ 	.byte	0x04, 0x36
        /*004e*/ 	.short	(.L_334 - .L_333)
.L_333:
        /*0050*/ 	.word	0x00000008
.L_334:


//--------------------- .nv.info._ZN7cutlass13device_kernelIN5flash19enable_sm80_to_sm89INS1_16FlashAttnFwdSm80INS1_25CollectiveMainloopFwdSm80ILi4ELi1ELb0EN4cute5tupleIJNS5_1CILi128EEENS7_ILi64EEES8_EEELi128ENS_6half_tEfNS_4arch4Sm80ELb0ELb0ELb0ELb0ELb0ELb0ELb1ELb1EEENS1_21CollectiveEpilogueFwdINS6_IJS8_S8_S9_EEENS6_IJNS7_ILi1EEESH_SH_EEESB_SD_Li128ELb0ELb1ELb1ELb0EEENS1_19SingleTileSchedulerILb0ELb1ELb1ELi128EEEEEEEEEvNT_6ParamsE --------------------------
	.section	.nv.info._ZN7cutlass13device_kernelIN5flash19enable_sm80_to_sm89INS1_16FlashAttnFwdSm80INS1_25CollectiveMainloopFwdSm80ILi4ELi1ELb0EN4cute5tupleIJNS5_1CILi128EEENS7_ILi64EEES8_EEELi128ENS_6half_tEfNS_4arch4Sm80ELb0ELb0ELb0ELb0ELb0ELb0ELb1ELb1EEENS1_21CollectiveEpilogueFwdINS6_IJS8_S8_S9_EEENS6_IJNS7_ILi1EEESH_SH_EEESB_SD_Li128ELb0ELb1ELb1ELb0EEENS1_19SingleTileSchedulerILb0ELb1ELb1ELi128EEEEEEEEEvNT_6ParamsE,"",@"SHT_CUDA_INFO"
	.sectionflags	@""
	.align	4


	//----- nvinfo : EIATTR_CUDA_API_VERSION
	.align		4
        /*0000*/ 	.byte	0x04, 0x37
        /*0002*/ 	.short	(.L_336 - .L_335)
.L_335:
        /*0004*/ 	.word	0x00000082


	//----- nvinfo : EIATTR_KPARAM_INFO
	.align		4
.L_336:
        /*0008*/ 	.byte	0x04, 0x17
        /*000a*/ 	.short	(.L_338 - .L_337)
.L_337:
        /*000c*/ 	.word	0x00000000
        /*0010*/ 	.short	0x0000
        /*0012*/ 	.short	0x0000
        /*0014*/ 	.byte	0x00, 0xf0, 0x61, 0x10


	//----- nvinfo : EIATTR_SPARSE_MMA_MASK
	.align		4
.L_338:
        /*0018*/ 	.byte	0x03, 0x50
        /*001a*/ 	.short	0x0000


	//----- nvinfo : EIATTR_MAXREG_COUNT
	.align		4
        /*001c*/ 	.byte	0x03, 0x1b
        /*001e*/ 	.short	0x00ff


	//----- nvinfo : EIATTR_MERCURY_ISA_VERSION
	.align		4
        /*0020*/ 	.byte	0x03, 0x5f
        /*0022*/ 	.short	0x0101


	//----- nvinfo : EIATTR_EXIT_INSTR_OFFSETS
	.align		4
        /*0024*/ 	.byte	0x04, 0x1c
        /*0026*/ 	.short	(.L_340 - .L_339)


	//   ....[0]....
.L_339:
        /*0028*/ 	.word	0x00000010


	//----- nvinfo : EIATTR_MAX_THREADS
	.align		4
.L_340:
        /*002c*/ 	.byte	0x04, 0x05
        /*002e*/ 	.short	(.L_342 - .L_341)
.L_341:
        /*0030*/ 	.word	0x00000080
        /*0034*/ 	.word	0x00000001
        /*0038*/ 	.word	0x00000001


	//----- nvinfo : EIATTR_CBANK_PARAM_SIZE
	.align		4
.L_342:
        /*003c*/ 	.byte	0x03, 0x19
        /*003e*/ 	.short	0x0418


	//----- nvinfo : EIATTR_PARAM_CBANK
	.align		4
        /*0040*/ 	.byte	0x04, 0x0a
        /*0042*/ 	.short	(.L_344 - .L_343)
	.align		4
.L_343:
        /*0044*/ 	.word	index@(.nv.constant0._ZN7cutlass13device_kernelIN5flash19enable_sm80_to_sm89INS1_16FlashAttnFwdSm80INS1_25CollectiveMainloopFwdSm80ILi4ELi1ELb0EN4cute5tupleIJNS5_1CILi128EEENS7_ILi64EEES8_EEELi128ENS_6half_tEfNS_4arch4Sm80ELb0ELb0ELb0ELb0ELb0ELb0ELb1ELb1EEENS1_21CollectiveEpilogueFwdINS6_IJS8_S8_S9_EEENS6_IJNS7_ILi1EEESH_SH_EEESB_SD_Li128ELb0ELb1ELb1ELb0EEENS1_19SingleTileSchedulerILb0ELb1ELb1ELi128EEEEEEEEEvNT_6ParamsE)
        /*0048*/ 	.short	0x0210
        /*004a*/ 	.short	0x0418


	//----- nvinfo : EIATTR_SW_WAR
	.align		4
.L_344:
        /*004c*/ 	.byte	0x04, 0x36
        /*004e*/ 	.short	(.L_346 - .L_345)
.L_345:
        /*0050*/ 	.word	0x00000008
.L_346:


//--------------------- .nv.info._ZN7cutlass13device_kernelIN5flash19enable_sm80_to_sm89INS1_16FlashAttnFwdSm80INS1_25CollectiveMainloopFwdSm80ILi8ELi1ELb1EN4cute5tupleIJNS5_1CILi128EEENS7_ILi112EEES8_EEELi128ENS_6half_tEfNS_4arch4Sm80ELb0ELb0ELb0ELb1ELb0ELb0ELb1ELb1EEENS1_21CollectiveEpilogueFwdINS6_IJS8_S8_S9_EEENS6_IJNS7_ILi1EEESH_SH_EEESB_SD_Li256ELb1ELb1ELb1ELb0EEENS1_36VarlenDynamicPersistentTileSchedulerILi128ELi112ELi256ELi256ELb1ELb1ELb0ELb0ELb1ELb1EEEEEEEEEvNT_6ParamsE --------------------------
	.section	.nv.info._ZN7cutlass13device_kernelIN5flash19enable_sm80_to_sm89INS1_16FlashAttnFwdSm80INS1_25CollectiveMainloopFwdSm80ILi8ELi1ELb1EN4cute5tupleIJNS5_1CILi128EEENS7_ILi112EEES8_EEELi128ENS_6half_tEfNS_4arch4Sm80ELb0ELb0ELb0ELb1ELb0ELb0ELb1ELb1EEENS1_21CollectiveEpilogueFwdINS6_IJS8_S8_S9_EEENS6_IJNS7_ILi1EEESH_SH_EEESB_SD_Li256ELb1ELb1ELb1ELb0EEENS1_36VarlenDynamicPersistentTileSchedulerILi128ELi112ELi256ELi256ELb1ELb1ELb0ELb0ELb1ELb1EEEEEEEEEvNT_6ParamsE,"",@"SHT_CUDA_INFO"
	.sectionflags	@""
	.align	4


	//----- nvinfo : EIATTR_CUDA_API_VERSION
	.align		4
        /*0000*/ 	.byte	0x04, 0x37
        /*0002*/ 	.short	(.L_348 - .L_347)
.L_347:
        /*0004*/ 	.word	0x00000082


	//----- nvinfo : EIATTR_KPARAM_INFO
	.align		4
.L_348:
        /*0008*/ 	.byte	0x04, 0x17
        /*000a*/ 	.short	(.L_350 - .L_349)
.L_349:
        /*000c*/ 	.word	0x00000000
        /*0010*/ 	.short	0x0000
        /*0012*/ 	.short	0x0000
        /*0014*/ 	.byte	0x00, 0xf0, 0xe1, 0x10


	//----- nvinfo : EIATTR_SPARSE_MMA_MASK
	.align		4
.L_350:
        /*0018*/ 	.byte	0x03, 0x50
        /*001a*/ 	.short	0x0000


	//----- nvinfo : EIATTR_MAXREG_COUNT
	.align		4
        /*001c*/ 	.byte	0x03, 0x1b
        /*001e*/ 	.short	0x00ff


	//----- nvinfo : EIATTR_MERCURY_ISA_VERSION
	.align		4
        /*0020*/ 	.byte	0x03, 0x5f
        /*0022*/ 	.short	0x0101


	//----- nvinfo : EIATTR_EXIT_INSTR_OFFSETS
	.align		4
        /*0024*/ 	.byte	0x04, 0x1c
        /*0026*/ 	.short	(.L_352 - .L_351)


	//   ....[0]....
.L_351:
        /*0028*/ 	.word	0x00000010


	//----- nvinfo : EIATTR_MAX_THREADS
	.align		4
.L_352:
        /*002c*/ 	.byte	0x04, 0x05
        /*002e*/ 	.short	(.L_354 - .L_353)
.L_353:
        /*0030*/ 	.word	0x00000100
        /*0034*/ 	.word	0x00000001
        /*0038*/ 	.word	0x00000001


	//----- nvinfo : EIATTR_CBANK_PARAM_SIZE
	.align		4
.L_354:
        /*003c*/ 	.byte	0x03, 0x19
        /*003e*/ 	.short	0x0438


	//----- nvinfo : EIATTR_PARAM_CBANK
	.align		4
        /*0040*/ 	.byte	0x04, 0x0a
        /*0042*/ 	.short	(.L_356 - .L_355)
	.align		4
.L_355:
        /*0044*/ 	.word	index@(.nv.constant0._ZN7cutlass13device_kernelIN5flash19enable_sm80_to_sm89INS1_16FlashAttnFwdSm80INS1_25CollectiveMainloopFwdSm80ILi8ELi1ELb1EN4cute5tupleIJNS5_1CILi128EEENS7_ILi112EEES8_EEELi128ENS_6half_tEfNS_4arch4Sm80ELb0ELb0ELb0ELb1ELb0ELb0ELb1ELb1EEENS1_21CollectiveEpilogueFwdINS6_IJS8_S8_S9_EEENS6_IJNS7_ILi1EEESH_SH_EEESB_SD_Li256ELb1ELb1ELb1ELb0EEENS1_36VarlenDynamicPersistentTileSchedulerILi128ELi112ELi256ELi256ELb1ELb1ELb0ELb0ELb1ELb1EEEEEEEEEvNT_6ParamsE)
        /*0048*/ 	.short	0x0210
        /*004a*/ 	.short	0x0438


	//----- nvinfo : EIATTR_SW_WAR
	.align		4
.L_356:
        /*004c*/ 	.byte	0x04, 0x36
        /*004e*/ 	.short	(.L_358 - .L_357)
.L_357:
        /*0050*/ 	.word	0x00000008
.L_358:


//--------------------- .nv.info._ZN7cutlass13device_kernelIN5flash19enable_sm80_to_sm89INS1_16FlashAttnFwdSm80INS1_25CollectiveMainloopFwdSm80ILi8ELi1ELb1EN4cute5tupleIJNS5_1CILi128EEENS7_ILi112EEES8_EEELi128ENS_6half_tEfNS_4arch4Sm80ELb0ELb0ELb0ELb1ELb0ELb1ELb1ELb1EEENS1_21CollectiveEpilogueFwdINS6_IJS8_S8_S9_EEENS6_IJNS7_ILi1EEESH_SH_EEESB_SD_Li256ELb1ELb1ELb1ELb0EEENS1_36VarlenDynamicPersistentTileSchedulerILi128ELi112ELi256ELi256ELb1ELb1ELb0ELb0ELb1ELb1EEEEEEEEEvNT_6ParamsE --------------------------
	.section	.nv.info._ZN7cutlass13device_kernelIN5flash19enable_sm80_to_sm89INS1_16FlashAttnFwdSm80INS1_25CollectiveMainloopFwdSm80ILi8ELi1ELb1EN4cute5tupleIJNS5_1CILi128EEENS7_ILi112EEES8_EEELi128ENS_6half_tEfNS_4arch4Sm80ELb0ELb0ELb0ELb1ELb0ELb1ELb1ELb1EEENS1_21CollectiveEpilogueFwdINS6_IJS8_S8_S9_EEENS6_IJNS7_ILi1EEESH_SH_EEESB_SD_Li256ELb1ELb1ELb1ELb0EEENS1_36VarlenDynamicPersistentTileSchedulerILi128ELi112ELi256ELi256ELb1ELb1ELb0ELb0ELb1ELb1EEEEEEEEEvNT_6ParamsE,"",@"SHT_CUDA_INFO"
	.sectionflags	@""
	.align	4


	//----- nvinfo : EIATTR_CUDA_API_VERSION
	.align		4
        /*0000*/ 	.byte	0x04, 0x37
        /*0002*/ 	.short	(.L_360 - .L_359)
.L_359:
        /*0004*/ 	.word	0x00000082


	//----- nvinfo : EIATTR_KPARAM_INFO
	.align		4
.L_360:
        /*0008*/ 	.byte	0x04, 0x17
        /*000a*/ 	.short	(.L_362 - .L_361)
.L_361:
        /*000c*/ 	.word	0x00000000
        /*0010*/ 	.short	0x0000
        /*0012*/ 	.short	0x0000
        /*0014*/ 	.byte	0x00, 0xf0, 0xe1, 0x10


	//----- nvinfo : EIATTR_SPARSE_MMA_MASK
	.align		4
.L_362:
        /*0018*/ 	.byte	0x03, 0x50
        /*001a*/ 	.short	0x0000


	//----- nvinfo : EIATTR_MAXREG_COUNT
	.align		4
        /*001c*/ 	.byte	0x03, 0x1b
        /*001e*/ 	.short	0x00ff


	//----- nvinfo : EIATTR_MERCURY_ISA_VERSION
	.align		4
        /*0020*/ 	.byte	0x03, 0x5f
        /*0022*/ 	.short	0x0101


	//----- nvinfo : EIATTR_EXIT_INSTR_OFFSETS
	.align		4
        /*0024*/ 	.byte	0x04, 0x1c
        /*0026*/ 	.short	(.L_364 - .L_363)


	//   ....[0]....
.L_363:
        /*0028*/ 	.word	0x00000010


	//----- nvinfo : EIATTR_MAX_THREADS
	.align		4
.L_364:
        /*002c*/ 	.byte	0x04, 0x05
        /*002e*/ 	.short	(.L_366 - .L_365)
.L_365:
        /*0030*/ 	.word	0x00000100
        /*0034*/ 	.word	0x00000001
        /*0038*/ 	.word	0x00000001


	//----- nvinfo : EIATTR_CBANK_PARAM_SIZE
	.align		4
.L_366:
        /*003c*/ 	.byte	0x03, 0x19
        /*003e*/ 	.short	0x0438


	//----- nvinfo : EIATTR_PARAM_CBANK
	.align		4
        /*0040*/ 	.byte	0x04, 0x0a
        /*0042*/ 	.short	(.L_368 - .L_367)
	.align		4
.L_367:
        /*0044*/ 	.word	index@(.nv.constant0._ZN7cutlass13device_kernelIN5flash19enable_sm80_to_sm89INS1_16FlashAttnFwdSm80INS1_25CollectiveMainloopFwdSm80ILi8ELi1ELb1EN4cute5tupleIJNS5_1CILi128EEENS7_ILi112EEES8_EEELi128ENS_6half_tEfNS_4arch4Sm80ELb0ELb0ELb0ELb1ELb0ELb1ELb1ELb1EEENS1_21CollectiveEpilogueFwdINS6_IJS8_S8_S9_EEENS6_IJNS7_ILi1EEESH_SH_EEESB_SD_Li256ELb1ELb1ELb1ELb0EEENS1_36VarlenDynamicPersistentTileSchedulerILi128ELi112ELi256ELi256ELb1ELb1ELb0ELb0ELb1ELb1EEEEEEEEEvNT_6ParamsE)
        /*0048*/ 	.short	0x0210
        /*004a*/ 	.short	0x0438


	//----- nvinfo : EIATTR_SW_WAR
	.align		4
.L_368:
        /*004c*/ 	.byte	0x04, 0x36
        /*004e*/ 	.short	(.L_370 - .L_369)
.L_369:
        /*0050*/ 	.word	0x00000008
.L_370:


//--------------------- .nv.info._ZN7cutlass13device_kernelIN5flash19enable_sm80_to_sm89INS1_16FlashAttnFwdSm80INS1_25CollectiveMainloopFwdSm80ILi4ELi1ELb0EN4cute5tupleIJNS5_1CILi128EEENS7_ILi48EEES8_EEELi128ENS_6half_tEfNS_4arch4Sm80ELb0ELb1ELb0ELb0ELb0ELb0ELb1ELb1EEENS1_21CollectiveEpilogueFwdINS6_IJS8_S8_S9_EEENS6_IJNS7_ILi1EEESH_SH_EEESB_SD_Li128ELb0ELb1ELb1ELb0EEENS1_19SingleTileSchedulerILb0ELb1ELb1ELi128EEEEEEEEEvNT_6ParamsE --------------------------
	.section	.nv.info._ZN7cutlass13device_kernelIN5flash19enable_sm80_to_sm89INS1_16FlashAttnFwdSm80INS1_25CollectiveMainloopFwdSm80ILi4ELi1ELb0EN4cute5tupleIJNS5_1CILi128EEENS7_ILi48EEES8_EEELi128ENS_6half_tEfNS_4arch4Sm80ELb0ELb1ELb0ELb0ELb0ELb0ELb1ELb1EEENS1_21CollectiveEpilogueFwdINS6_IJS8_S8_S9_EEENS6_IJNS7_ILi1EEESH_SH_EEESB_SD_Li128ELb0ELb1ELb1ELb0EEENS1_19SingleTileSchedulerILb0ELb1ELb1ELi128EEEEEEEEEvNT_6ParamsE,"",@"SHT_CUDA_INFO"
	.sectionflags	@""
	.align	4


	//----- nvinfo : EIATTR_CUDA_API_VERSION
	.align		4
        /*0000*/ 	.byte	0x04, 0x37
        /*0002*/ 	.short	(.L_372 - .L_371)
.L_371:
        /*0004*/ 	.word	0x00000082


	//----- nvinfo : EIATTR_KPARAM_INFO
	.align		4
.L_372:
        /*0008*/ 	.byte	0x04, 0x17
        /*000a*/ 	.short	(.L_374 - .L_373)
.L_373:
        /*000c*/ 	.word	0x00000000
        /*0010*/ 	.short	0x0000
        /*0012*/ 	.short	0x0000
        /*0014*/ 	.byte	0x00, 0xf0, 0x61, 0x10


	//----- nvinfo : EIATTR_SPARSE_MMA_MASK
	.align		4
.L_374:
        /*0018*/ 	.byte	0x03, 0x50
        /*001a*/ 	.short	0x0000


	//----- nvinfo : EIATTR_MAXREG_COUNT
	.align		4
        /*001c*/ 	.byte	0x03, 0x1b
        /*001e*/ 	.short	0x00ff


	//----- nvinfo : EIATTR_MERCURY_ISA_VERSION
	.align		4
        /*0020*/ 	.byte	0x03, 0x5f
        /*0022*/ 	.short	0x0101


	//----- nvinfo : EIATTR_EXIT_INSTR_OFFSETS
	.align		4
        /*0024*/ 	.byte	0x04, 0x1c
        /*0026*/ 	.short	(.L_376 - .L_375)


	//   ....[0]....
.L_375:
        /*0028*/ 	.word	0x00000010


	//----- nvinfo : EIATTR_MAX_THREADS
	.align		4
.L_376:
        /*002c*/ 	.byte	0x04, 0x05
        /*002e*/ 	.short	(.L_378 - .L_377)
.L_377:
        /*0030*/ 	.word	0x00000080
        /*0034*/ 	.word	0x00000001
        /*0038*/ 	.word	0x00000001


	//----- nvinfo : EIATTR_CBANK_PARAM_SIZE
	.align		4
.L_378:
        /*003c*/ 	.byte	0x03, 0x19
        /*003e*/ 	.short	0x0418


	//----- nvinfo : EIATTR_PARAM_CBANK
	.align		4
        /*0040*/ 	.byte	0x04, 0x0a
        /*0042*/ 	.short	(.L_380 - .L_379)
	.align		4
.L_379:
        /*0044*/ 	.word	index@(.nv.constant0._ZN7cutlass13device_kernelIN5flash19enable_sm80_to_sm89INS1_16FlashAttnFwdSm80INS1_25CollectiveMainloopFwdSm80ILi4ELi1ELb0EN4cute5tupleIJNS5_1CILi128EEENS7_ILi48EEES8_EEELi128ENS_6half_tEfNS_4arch4Sm80ELb0ELb1ELb0ELb0ELb0ELb0ELb1ELb1EEENS1_21CollectiveEpilogueFwdINS6_IJS8_S8_S9_EEENS6_IJNS7_ILi1EEESH_SH_EEESB_SD_Li128ELb0ELb1ELb1ELb0EEENS1_19SingleTileSchedulerILb0ELb1ELb1ELi128EEEEEEEEEvNT_6ParamsE)
        /*0048*/ 	.short	0x0210
        /*004a*/ 	.short	0x0418


	//----- nvinfo : EIATTR_SW_WAR
	.align		4
.L_380:
        /*004c*/ 	.byte	0x04, 0x36
        /*004e*/ 	.short	(.L_382 - .L_381)
.L_381:
        /*0050*/ 	.word	0x00000008
.L_382:


//--------------------- .nv.info._ZN7cutlass13device_kernelIN5flash19enable_sm80_to_sm89INS1_16FlashAttnFwdSm80INS1_25CollectiveMainloopFwdSm80ILi8ELi1ELb1EN4cute5tupleIJNS5_1CILi128EEENS7_ILi96EEES8_EEELi128ENS_6half_tEfNS_4arch4Sm80ELb0ELb1ELb0ELb1ELb0ELb0ELb1ELb1EEENS1_21CollectiveEpilogueFwdINS6_IJS8_S8_S9_EEENS6_IJNS7_ILi1EEESH_SH_EEESB_SD_Li256ELb1ELb1ELb1ELb0EEENS1_36VarlenDynamicPersistentTileSchedulerILi128ELi96ELi256ELi256ELb1ELb1ELb0ELb1ELb0ELb1EEEEEEEEEvNT_6ParamsE --------------------------
	.section	.nv.info._ZN7cutlass13device_kernelIN5flash19enable_sm80_to_sm89INS1_16FlashAttnFwdSm80INS1_25CollectiveMainloopFwdSm80ILi8ELi1ELb1EN4cute5tupleIJNS5_1CILi128EEENS7_ILi96EEES8_EEELi128ENS_6half_tEfNS_4arch4Sm80ELb0ELb1ELb0ELb1ELb0ELb0ELb1ELb1EEENS1_21CollectiveEpilogueFwdINS6_IJS8_S8_S9_EEENS6_IJNS7_ILi1EEESH_SH_EEESB_SD_Li256ELb1ELb1ELb1ELb0EEENS1_36VarlenDynamicPersistentTileSchedulerILi128ELi96ELi256ELi256ELb1ELb1ELb0ELb1ELb0ELb1EEEEEEEEEvNT_6ParamsE,"",@"SHT_CUDA_INFO"
	.sectionflags	@""
	.align	4


	//----- nvinfo : EIATTR_CUDA_API_VERSION
	.align		4
        /*0000*/ 	.byte	0x04, 0x37
        /*0002*/ 	.short	(.L_384 - .L_383)
.L_383:
        /*0004*/ 	.word	0x00000082


	//----- nvinfo : EIATTR_KPARAM_INFO
	.align		4
.L_384:
        /*0008*/ 	.byte	0x04, 0x17
        /*000a*/ 	.short	(.L_386 - .L_385)
.L_385:
        /*000c*/ 	.word	0x00000000
        /*0010*/ 	.short	0x0000
        /*0012*/ 	.short	0x0000
        /*0014*/ 	.byte	0x00, 0xf0, 0xe1, 0x10


	//----- nvinfo : EIATTR_SPARSE_MMA_MASK
	.align		4
.L_386:
        /*0018*/ 	.byte	0x03, 0x50
        /*001a*/ 	.short	0x0000


	//----- nvinfo : EIATTR_MAXREG_COUNT
	.align		4
        /*001c*/ 	.byte	0x03, 0x1b
        /*001e*/ 	.short	0x00ff


	//----- nvinfo : EIATTR_MERCURY_ISA_VERSION
	.align		4
        /*0020*/ 	.byte	0x03, 0x5f
        /*0022*/ 	.short	0x0101


	//----- nvinfo : EIATTR_EXIT_INSTR_OFFSETS
	.align		4
        /*0024*/ 	.byte	0x04, 0x1c
        /*0026*/ 	.short	(.L_388 - .L_387)


	//   ....[0]....
.L_387:
        /*0028*/ 	.word	0x00000010


	//----- nvinfo : EIATTR_MAX_THREADS
	.align		4
.L_388:
        /*002c*/ 	.byte	0x04, 0x05
        /*002e*/ 	.short	(.L_390 - .L_389)
.L_389:
        /*0030*/ 	.word	0x00000100
        /*0034*/ 	.word	0x00000001
        /*0038*/ 	.word	0x00000001


	//----- nvinfo : EIATTR_CBANK_PARAM_SIZE
	.align		4
.L_390:
        /*003c*/ 	.byte	0x03, 0x19
        /*003e*/ 	.short	0x0438


	//----- nvinfo : EIATTR_PARAM_CBANK
	.align		4
        /*0040*/ 	.byte	0x04, 0x0a
        /*0042*/ 	.short	(.L_392 - .L_391)
	.align		4
.L_391:
        /*0044*/ 	.word	index@(.nv.constant0._ZN7cutlass13device_kernelIN5flash19enable_sm80_to_sm89INS1_16FlashAttnFwdSm80INS1_25CollectiveMainloopFwdSm80ILi8ELi1ELb1EN4cute5tupleIJNS5_1CILi128EEENS7_ILi96EEES8_EEELi128ENS_6half_tEfNS_4arch4Sm80ELb0ELb1ELb0ELb1ELb0ELb0ELb1ELb1EEENS1_21CollectiveEpilogueFwdINS6_IJS8_S8_S9_EEENS6_IJNS7_ILi1EEESH_SH_EEESB_SD_Li256ELb1ELb1ELb1ELb0EEENS1_36VarlenDynamicPersistentTileSchedulerILi128ELi96ELi256ELi256ELb1ELb1ELb0ELb1ELb0ELb1EEEEEEEEEvNT_6ParamsE)
        /*0048*/ 	.short	0x0210
        /*004a*/ 	.short	0x0438


	//----- nvinfo : EIATTR_SW_WAR
	.align		4
.L_392:
        /*004c*/ 	.byte	0x04, 0x36
        /*004e*/ 	.short	(.L_394 - .L_393)
.L_393:
        /*0050*/ 	.word	0x00000008
.L_394:


//--------------------- .nv.info._ZN7cutlass13device_kernelIN5flash19enable_sm80_to_sm89INS1_16FlashAttnFwdSm80INS1_25CollectiveMainloopFwdSm80ILi8ELi1ELb1EN4cute5tupleIJNS5_1CILi128EEENS7_ILi96EEES8_EEELi128ENS_6half_tEfNS_4arch4Sm80ELb0ELb1ELb0ELb1ELb0ELb1ELb1ELb1EEENS1_21CollectiveEpilogueFwdINS6_IJS8_S8_S9_EEENS6_IJNS7_ILi1EEESH_SH_EEESB_SD_Li256ELb1ELb1ELb1ELb0EEENS1_36VarlenDynamicPersistentTileSchedulerILi128ELi96ELi256ELi256ELb1ELb1ELb0ELb1ELb0ELb1EEEEEEEEEvNT_6ParamsE --------------------------
	.section	.nv.info._ZN7cutlass13device_kernelIN5flash19enable_sm80_to_sm89INS1_16FlashAttnFwdSm80INS1_25CollectiveMainloopFwdSm80ILi8ELi1ELb1EN4cute5tupleIJNS5_1CILi128EEENS7_ILi96EEES8_EEELi128ENS_6half_tEfNS_4arch4Sm80ELb0ELb1ELb0ELb1ELb0ELb1ELb1ELb1EEENS1_21CollectiveEpilogueFwdINS6_IJS8_S8_S9_EEENS6_IJNS7_ILi1EEESH_SH_EEESB_SD_Li256ELb1ELb1ELb1ELb0EEENS1_36VarlenDynamicPersistentTileSchedulerILi128ELi96ELi256ELi256ELb1ELb1ELb0ELb1ELb0ELb1EEEEEEEEEvNT_6ParamsE,"",@"SHT_CUDA_INFO"
	.sectionflags	@""
	.align	4


	//----- nvinfo : EIATTR_CUDA_API_VERSION
	.align		4
        /*0000*/ 	.byte	0x04, 0x37
        /*0002*/ 	.short	(.L_396 - .L_395)
.L_395:
        /*0004*/ 	.word	0x00000082


	//----- nvinfo : EIATTR_KPARAM_INFO
	.align		4
.L_396:
        /*0008*/ 	.byte	0x04, 0x17
        /*000a*/ 	.short	(.L_398 - .L_397)
.L_397:
        /*000c*/ 	.word	0x00000000
        /*0010*/ 	.short	0x0000
        /*0012*/ 	.short	0x0000
        /*0014*/ 	.byte	0x00, 0xf0, 0xe1, 0x10


	//----- nvinfo : EIATTR_SPARSE_MMA_MASK
	.align		4
.L_398:
        /*0018*/ 	.byte	0x03, 0x50
        /*001a*/ 	.short	0x0000


	//----- nvinfo : EIATTR_MAXREG_COUNT
	.align		4
        /*001c*/ 	.byte	0x03, 0x1b
        /*001e*/ 	.short	0x00ff


	//----- nvinfo : EIATTR_MERCURY_ISA_VERSION
	.align		4
        /*0020*/ 	.byte	0x03, 0x5f
        /*0022*/ 	.short	0x0101


	//----- nvinfo : EIATTR_EXIT_INSTR_OFFSETS
	.align		4
        /*0024*/ 	.byte	0x04, 0x1c
        /*0026*/ 	.short	(.L_400 - .L_399)


	//   ....[0]....
.L_399:
        /*0028*/ 	.word	0x00000010


	//----- nvinfo : EIATTR_MAX_THREADS
	.align		4
.L_400:
        /*002c*/ 	.byte	0x04, 0x05
        /*002e*/ 	.short	(.L_402 - .L_401)
.L_401:
        /*0030*/ 	.word	0x00000100
        /*0034*/ 	.word	0x00000001
        /*0038*/ 	.word	0x00000001


	//----- nvinfo : EIATTR_CBANK_PARAM_SIZE
	.align		4
.L_402:
        /*003c*/ 	.byte	0x03, 0x19
        /*003e*/ 	.short	0x0438


	//----- nvinfo : EIATTR_PARAM_CBANK
	.align		4
        /*0040*/ 	.byte	0x04, 0x0a
        /*0042*/ 	.short	(.L_404 - .L_403)
	.align		4
.L_403:
        /*0044*/ 	.word	index@(.nv.constant0._ZN7cutlass13device_kernelIN5flash19enable_sm80_to_sm89INS1_16FlashAttnFwdSm80INS1_25CollectiveMainloopFwdSm80ILi8ELi1ELb1EN4cute5tupleIJNS5_1CILi128EEENS7_ILi96EEES8_EEELi128ENS_6half_tEfNS_4arch4Sm80ELb0ELb1ELb0ELb1ELb0ELb1ELb1ELb1EEENS1_21CollectiveEpilogueFwdINS6_IJS8_S8_S9_EEENS6_IJNS7_ILi1EEESH_SH_EEESB_SD_Li256ELb1ELb1ELb1ELb0EEENS1_36VarlenDynamicPersistentTileSchedulerILi128ELi96ELi256ELi256ELb1ELb1ELb0ELb1ELb0ELb1EEEEEEEEEvNT_6ParamsE)
        /*0048*/ 	.short	0x0210
        /*004a*/ 	.short	0x0438


	//----- nvinfo : EIATTR_SW_WAR
	.align		4
.L_404:
        /*004c*/ 	.byte	0x04, 0x36
        /*004e*/ 	.short	(.L_406 - .L_405)
.L_405:
        /*0050*/ 	.word	0x00000008
.L_406:


//--------------------- .nv.info._ZN7cutlass13device_kernelIN5flash19enable_sm80_to_sm89INS1_16FlashAttnFwdSm80INS1_25CollectiveMainloopFwdSm80ILi4ELi1ELb0EN4cute5tupleIJNS5_1CILi128EEENS7_ILi64EEES8_EEELi128ENS_6half_tEfNS_4arch4Sm80ELb1ELb0ELb0ELb0ELb0ELb0ELb1ELb1EEENS1_21CollectiveEpilogueFwdINS6_IJS8_S8_S9_EEENS6_IJNS7_ILi1EEESH_SH_EEESB_SD_Li128ELb0ELb1ELb1ELb0EEENS1_30DynamicPersistentTileSchedulerILi128ELi128ELb1ELb1ELb0EEEEEEEEEvNT_6ParamsE --------------------------
	.section	.nv.info._ZN7cutlass13device_kernelIN5flash19enable_sm80_to_sm89INS1_16FlashAttnFwdSm80INS1_25CollectiveMainloopFwdSm80ILi4ELi1ELb0EN4cute5tupleIJNS5_1CILi128EEENS7_ILi64EEES8_EEELi128ENS_6half_tEfNS_4arch4Sm80ELb1ELb0ELb0ELb0ELb0ELb0ELb1ELb1EEENS1_21CollectiveEpilogueFwdINS6_IJS8_S8_S9_EEENS6_IJNS7_ILi1EEESH_SH_EEESB_SD_Li128ELb0ELb1ELb1ELb0EEENS1_30DynamicPersistentTileSchedulerILi128ELi128ELb1ELb1ELb0EEEEEEEEEvNT_6ParamsE,"",@"SHT_CUDA_INFO"
	.sectionflags	@""
	.align	4


	//----- nvinfo : EIATTR_CUDA_API_VERSION
	.align		4
        /*0000*/ 	.byte	0x04, 0x37
        /*0002*/ 	.short	(.L_408 - .L_407)
.L_407:
        /*0004*/ 	.word	0x00000082


	//----- nvinfo : EIATTR_KPARAM_INFO
	.align		4
.L_408:
        /*0008*/ 	.byte	0x04, 0x17
        /*000a*/ 	.short	(.L_410 - .L_409)
.L_409:
        /*000c*/ 	.word	0x00000000
        /*0010*/ 	.short	0x0000
        /*0012*/ 	.short	0x0000
        /*0014*/ 	.byte	0x00, 0xf0, 0xa1, 0x10


	//----- nvinfo : EIATTR_SPARSE_MMA_MASK
	.align		4
.L_410:
        /*0018*/ 	.byte	0x03, 0x50
        /*001a*/ 	.short	0x0000


	//----- nvinfo : EIATTR_MAXREG_COUNT
	.align		4
        /*001c*/ 	.byte	0x03, 0x1b
        /*001e*/ 	.short	0x00ff


	//----- nvinfo : EIATTR_MERCURY_ISA_VERSION
	.align		4
        /*0020*/ 	.byte	0x03, 0x5f
        /*0022*/ 	.short	0x0101


	//----- nvinfo : EIATTR_EXIT_INSTR_OFFSETS
	.align		4
        /*0024*/ 	.byte	0x04, 0x1c
        /*0026*/ 	.short	(.L_412 - .L_411)


	//   ....[0]....
.L_411:
        /*0028*/ 	.word	0x00000010


	//----- nvinfo : EIATTR_MAX_THREADS
	.align		4
.L_412:
        /*002c*/ 	.byte	0x04, 0x05
        /*002e*/ 	.short	(.L_414 - .L_413)
.L_413:
        /*0030*/ 	.word	0x00000080
        /*0034*/ 	.word	0x00000001
        /*0038*/ 	.word	0x00000001


	//----- nvinfo : EIATTR_CBANK_PARAM_SIZE
	.align		4
.L_414:
        /*003c*/ 	.byte	0x03, 0x19
        /*003e*/ 	.short	0x0428


	//----- nvinfo : EIATTR_PARAM_CBANK
	.align		4
        /*0040*/ 	.byte	0x04, 0x0a
        /*0042*/ 	.short	(.L_416 - .L_415)
	.align		4
.L_415:
        /*0044*/ 	.word	index@(.nv.constant0._ZN7cutlass13device_kernelIN5flash19enable_sm80_to_sm89INS1_16FlashAttnFwdSm80INS1_25CollectiveMainloopFwdSm80ILi4ELi1ELb0EN4cute5tupleIJNS5_1CILi128EEENS7_ILi64EEES8_EEELi128ENS_6half_tEfNS_4arch4Sm80ELb1ELb0ELb0ELb0ELb0ELb0ELb1ELb1EEENS1_21CollectiveEpilogueFwdINS6_IJS8_S8_S9_EEENS6_IJNS7_ILi1EEESH_SH_EEESB_SD_Li128ELb0ELb1ELb1ELb0EEENS1_30DynamicPersistentTileSchedulerILi128ELi128ELb1ELb1ELb0EEEEEEEEEvNT_6ParamsE)
        /*0048*/ 	.short	0x0210
        /*004a*/ 	.short	0x0428


	//----- nvinfo : EIATTR_SW_WAR
	.align		4
.L_416:
        /*004c*/ 	.byte	0x04, 0x36
        /*004e*/ 	.short	(.L_418 - .L_417)
.L_417:
        /*0050*/ 	.word	0x00000008
.L_418:


//--------------------- .nv.info._ZN7cutlass13device_kernelIN5flash19enable_sm80_to_sm89INS1_16FlashAttnFwdSm80INS1_25CollectiveMainloopFwdSm80ILi8ELi1ELb1EN4cute5tupleIJNS5_1CILi128EEENS7_ILi112EEES8_EEELi128ENS_6half_tEfNS_4arch4Sm80ELb1ELb0ELb0ELb1ELb0ELb0ELb1ELb1EEENS1_21CollectiveEpilogueFwdINS6_IJS8_S8_S9_EEENS6_IJNS7_ILi1EEESH_SH_EEESB_SD_Li256ELb1ELb1ELb1ELb0EEENS1_36VarlenDynamicPersistentTileSchedulerILi128ELi112ELi256ELi256ELb1ELb1ELb0ELb1ELb1ELb1EEEEEEEEEvNT_6ParamsE --------------------------
	.section	.nv.info._ZN7cutlass13device_kernelIN5flash19enable_sm80_to_sm89INS1_16FlashAttnFwdSm80INS1_25CollectiveMainloopFwdSm80ILi8ELi1ELb1EN4cute5tupleIJNS5_1CILi128EEENS7_ILi112EEES8_EEELi128ENS_6half_tEfNS_4arch4Sm80ELb1ELb0ELb0ELb1ELb0ELb0ELb1ELb1EEENS1_21CollectiveEpilogueFwdINS6_IJS8_S8_S9_EEENS6_IJNS7_ILi1EEESH_SH_EEESB_SD_Li256ELb1ELb1ELb1ELb0EEENS1_36VarlenDynamicPersistentTileSchedulerILi128ELi112ELi256ELi256ELb1ELb1ELb0ELb1ELb1ELb1EEEEEEEEEvNT_6ParamsE,"",@"SHT_CUDA_INFO"
	.sectionflags	@""
	.align	4


	//----- nvinfo : EIATTR_CUDA_API_VERSION
	.align		4
        /*0000*/ 	.byte	0x04, 0x37
        /*0002*/ 	.short	(.L_420 - .L_419)
.L_419:
        /*0004*/ 	.word	0x00000082


	//----- nvinfo : EIATTR_KPARAM_INFO
	.align		4
.L_420:
        /*0008*/ 	.byte	0x04, 0x17
        /*000a*/ 	.short	(.L_422 - .L_421)
.L_421:
        /*000c*/ 	.word	0x00000000
        /*0010*/ 	.short	0x0000
        /*0012*/ 	.short	0x0000
        /*0014*/ 	.byte	0x00, 0xf0, 0xe1, 0x10


	//----- nvinfo : EIATTR_SPARSE_MMA_MASK
	.align		4
.L_422:
        /*0018*/ 	.byte	0x03, 0x50
        /*001a*/ 	.short	0x0000


	//----- nvinfo : EIATTR_MAXREG_COUNT
	.align		4
        /*001c*/ 	.byte	0x03, 0x1b
        /*001e*/ 	.short	0x00ff


	//----- nvinfo : EIATTR_MERCURY_ISA_VERSION
	.align		4
        /*0020*/ 	.byte	0x03, 0x5f
        /*0022*/ 	.short	0x0101


	//----- nvinfo : EIATTR_EXIT_INSTR_OFFSETS
	.align		4
        /*0024*/ 	.byte	0x04, 0x1c
        /*0026*/ 	.short	(.L_424 - .L_423)


	//   ....[0]....
.L_423:
        /*0028*/ 	.word	0x00000010


	//----- nvinfo : EIATTR_MAX_THREADS
	.align		4
.L_424:
        /*002c*/ 	.byte	0x04, 0x05
        /*002e*/ 	.short	(.L_426 - .L_425)
.L_425:
        /*0030*/ 	.word	0x00000100
        /*0034*/ 	.word	0x00000001
        /*0038*/ 	.word	0x00000001


	//----- nvinfo : EIATTR_CBANK_PARAM_SIZE
	.align		4
.L_426:
        /*003c*/ 	.byte	0x03, 0x19
        /*003e*/ 	.short	0x0438


	//----- nvinfo : EIATTR_PARAM_CBANK
	.align		4
        /*0040*/ 	.byte	0x04, 0x0a
        /*0042*/ 	.short	(.L_428 - .L_427)
	.align		4
.L_427:
        /*0044*/ 	.word	index@(.nv.constant0._ZN7cutlass13device_kernelIN5flash19enable_sm80_to_sm89INS1_16FlashAttnFwdSm80INS1_25CollectiveMainloopFwdSm80ILi8ELi1ELb1EN4cute5tupleIJNS5_1CILi128EEENS7_ILi112EEES8_EEELi128ENS_6half_tEfNS_4arch4Sm80ELb1ELb0ELb0ELb1ELb0ELb0ELb1ELb1EEENS1_21CollectiveEpilogueFwdINS6_IJS8_S8_S9_EEENS6_IJNS7_ILi1EEESH_SH_EEESB_SD_Li256ELb1ELb1ELb1ELb0EEENS1_36VarlenDynamicPersistentTileSchedulerILi128ELi112ELi256ELi256ELb1ELb1ELb0ELb1ELb1ELb1EEEEEEEEEvNT_6ParamsE)
        /*0048*/ 	.short	0x0210
        /*004a*/ 	.short	0x0438


	//----- nvinfo : EIATTR_SW_WAR
	.align		4
.L_428:
        /*004c*/ 	.byte	0x04, 0x36
        /*004e*/ 	.short	(.L_430 - .L_429)
.L_429:
        /*0050*/ 	.word	0x00000008
.L_430:


//--------------------- .nv.info._ZN7cutlass13device_kernelIN5flash19enable_sm80_to_sm89INS1_16FlashAttnFwdSm80INS1_25CollectiveMainloopFwdSm80ILi8ELi1ELb1EN4cute5tupleIJNS5_1CILi128EEENS7_ILi112EEES8_EEELi128ENS_6half_tEfNS_4arch4Sm80ELb1ELb0ELb0ELb1ELb0ELb1ELb1ELb1EEENS1_21CollectiveEpilogueFwdINS6_IJS8_S8_S9_EEENS6_IJNS7_ILi1EEESH_SH_EEESB_SD_Li256ELb1ELb1ELb1ELb0EEENS1_36VarlenDynamicPersistentTileSchedulerILi128ELi112ELi256ELi256ELb1ELb1ELb0ELb1ELb1ELb1EEEEEEEEEvNT_6ParamsE --------------------------
	.section	.nv.info._ZN7cutlass13device_kernelIN5flash19enable_sm80_to_sm89INS1_16FlashAttnFwdSm80INS1_25CollectiveMainloopFwdSm80ILi8ELi1ELb1EN4cute5tupleIJNS5_1CILi128EEENS7_ILi112EEES8_EEELi128ENS_6half_tEfNS_4arch4Sm80ELb1ELb0ELb0ELb1ELb0ELb1ELb1ELb1EEENS1_21CollectiveEpilogueFwdINS6_IJS8_S8_S9_EEENS6_IJNS7_ILi1EEESH_SH_EEESB_SD_Li256ELb1ELb1ELb1ELb0EEENS1_36VarlenDynamicPersistentTileSchedulerILi128ELi112ELi256ELi256ELb1ELb1ELb0ELb1ELb1ELb1EEEEEEEEEvNT_6ParamsE,"",@"SHT_CUDA_INFO"
	.sectionflags	@""
	.align	4


	//----- nvinfo : EIATTR_CUDA_API_VERSION
	.align		4
        /*0000*/ 	.byte	0x04, 0x37
        /*0002*/ 	.short	(.L_432 - .L_431)
.L_431:
        /*0004*/ 	.word	0x00000082


	//----- nvinfo : EIATTR_KPARAM_INFO
	.align		4
.L_432:
        /*0008*/ 	.byte	0x04, 0x17
        /*000a*/ 	.short	(.L_434 - .L_433)
.L_433:
        /*000c*/ 	.word	0x00000000
        /*0010*/ 	.short	0x0000
        /*0012*/ 	.short	0x0000
        /*0014*/ 	.byte	0x00, 0xf0, 0xe1, 0x10


	//----- nvinfo : EIATTR_SPARSE_MMA_MASK
	.align		4
.L_434:
        /*0018*/ 	.byte	0x03, 0x50
        /*001a*/ 	.short	0x0000


	//----- nvinfo : EIATTR_MAXREG_COUNT
	.align		4
        /*001c*/ 	.byte	0x03, 0x1b
        /*001e*/ 	.short	0x00ff


	//----- nvinfo : EIATTR_MERCURY_ISA_VERSION
	.align		4
        /*0020*/ 	.byte	0x03, 0x5f
        /*0022*/ 	.short	0x0101


	//----- nvinfo : EIATTR_EXIT_INSTR_OFFSETS
	.align		4
        /*0024*/ 	.byte	0x04, 0x1c
        /*0026*/ 	.short	(.L_436 - .L_435)


	//   ....[0]....
.L_435:
        /*0028*/ 	.word	0x00000010


	//----- nvinfo : EIATTR_MAX_THREADS
	.align		4
.L_436:
        /*002c*/ 	.byte	0x04, 0x05
        /*002e*/ 	.short	(.L_438 - .L_437)
.L_437:
        /*0030*/ 	.word	0x00000100
        /*0034*/ 	.word	0x00000001
        /*0038*/ 	.word	0x00000001


	//----- nvinfo : EIATTR_CBANK_PARAM_SIZE
	.align		4
.L_438:
        /*003c*/ 	.byte	0x03, 0x19
        /*003e*/ 	.short	0x0438


	//----- nvinfo : EIATTR_PARAM_CBANK
	.align		4
        /*0040*/ 	.byte	0x04, 0x0a
        /*0042*/ 	.short	(.L_440 - .L_439)
	.align		4
.L_439:
        /*0044*/ 	.word	index@(.nv.constant0._ZN7cutlass13device_kernelIN5flash19enable_sm80_to_sm89INS1_16FlashAttnFwdSm80INS1_25CollectiveMainloopFwdSm80ILi8ELi1ELb1EN4cute5tupleIJNS5_1CILi128EEENS7_ILi112EEES8_EEELi128ENS_6half_tEfNS_4arch4Sm80ELb1ELb0ELb0ELb1ELb0ELb1ELb1ELb1EEENS1_21CollectiveEpilogueFwdINS6_IJS8_S8_S9_EEENS6_IJNS7_ILi1EEESH_SH_EEESB_SD_Li256ELb1ELb1ELb1ELb0EEENS1_36VarlenDynamicPersistentTileSchedulerILi128ELi112ELi256ELi256ELb1ELb1ELb0ELb1ELb1ELb1EEEEEEEEEvNT_6ParamsE)
        /*0048*/ 	.short	0x0210
        /*004a*/ 	.short	0x0438


	//----- nvinfo : EIATTR_SW_WAR
	.align		4
.L_440:
        /*004c*/ 	.byte	0x04, 0x36
        /*004e*/ 	.short	(.L_442 - .L_441)
.L_441:
        /*0050*/ 	.word	0x00000008
.L_442:


//--------------------- .nv.callgraph             --------------------------
	.section	.nv.callgraph,"",@"SHT_CUDA_CALLGRAPH"
	.align	4
	.sectionentsize	8
	.align		4
        /*0000*/ 	.word	0x00000000
	.align		4
        /*0004*/ 	.word	0xffffffff
	.align		4
        /*0008*/ 	.word	0x00000000
	.align		4
        /*000c*/ 	.word	0xfffffffe
	.align		4
        /*0010*/ 	.word	0x00000000
	.align		4
        /*0014*/ 	.word	0xfffffffd
	.align		4
        /*0018*/ 	.word	0x00000000
	.align		4
        /*001c*/ 	.word	0xfffffffc


//--------------------- .nv.constant4             --------------------------
	.section	.nv.constant4,"a",@progbits
	.align	8
	.align		8
.nv.constant4:
        /*0000*/ 	.dword	_ZN83_INTERNAL_d107419c_47_flash_fwd_hdim128_fp16_split_softcapall_sm80_cu_61719c98_40664cuda3std3__45__cpo5beginE
	.align		8
        /*0008*/ 	.dword	_ZN83_INTERNAL_d107419c_47_flash_fwd_hdim128_fp16_split_softcapall_sm80_cu_61719c98_40664cuda3std3__45__cpo3endE
	.align		8
        /*0010*/ 	.dword	_ZN83_INTERNAL_d107419c_47_flash_fwd_hdim128_fp16_split_softcapall_sm80_cu_61719c98_40664cuda3std3__45__cpo6cbeginE
	.align		8
        /*0018*/ 	.dword	_ZN83_INTERNAL_d107419c_47_flash_fwd_hdim128_fp16_split_softcapall_sm80_cu_61719c98_40664cuda3std3__45__cpo4cendE
	.align		8
        /*0020*/ 	.dword	_ZN83_INTERNAL_d107419c_47_flash_fwd_hdim128_fp16_split_softcapall_sm80_cu_61719c98_40664cuda3std3__485_GLOBAL__N__d107419c_47_flash_fwd_hdim128_fp16_split_softcapall_sm80_cu_61719c98_40666ignoreE
	.align		8
        /*0028*/ 	.dword	_ZN83_INTERNAL_d107419c_47_flash_fwd_hdim128_fp16_split_softcapall_sm80_cu_61719c98_40664cuda3std3__419piecewise_constructE
	.align		8
        /*0030*/ 	.dword	_ZN83_INTERNAL_d107419c_47_flash_fwd_hdim128_fp16_split_softcapall_sm80_cu_61719c98_40664cuda3std3__48in_placeE
	.align		8
        /*0038*/ 	.dword	_ZN83_INTERNAL_d107419c_47_flash_fwd_hdim128_fp16_split_softcapall_sm80_cu_61719c98_40664cuda3std6ranges3__45__cpo4swapE
	.align		8
        /*0040*/ 	.dword	_ZN83_INTERNAL_d107419c_47_flash_fwd_hdim128_fp16_split_softcapall_sm80_cu_61719c98_40664cuda3std6ranges3__45__cpo9iter_moveE
	.align		8
        /*0048*/ 	.dword	_ZN83_INTERNAL_d107419c_47_flash_fwd_hdim128_fp16_split_softcapall_sm80_cu_61719c98_40664cute7productE
	.align		8
        /*0050*/ 	.dword	_ZN83_INTERNAL_d107419c_47_flash_fwd_hdim128_fp16_split_softcapall_sm80_cu_61719c98_40664cute1_E


//--------------------- .text._ZN7cutlass13device_kernelIN5flash19enable_sm80_to_sm89INS1_16FlashAttnFwdSm80INS1_25CollectiveMainloopFwdSm80ILi8ELi1ELb1EN4cute5tupleIJNS5_1CILi128EEES8_S8_EEELi128ENS_6half_tEfNS_4arch4Sm80ELb0ELb0ELb1ELb0ELb0ELb0ELb1ELb1EEENS1_21CollectiveEpilogueFwdIS9_NS6_IJNS7_ILi1EEESF_SF_EEESA_SC_Li256ELb0ELb1ELb1ELb0EEENS1_19SingleTileSchedulerILb0ELb1ELb1ELi128EEEEEEEEEvNT_6ParamsE --------------------------
	.section	.text._ZN7cutlass13device_kernelIN5flash19enable_sm80_to_sm89INS1_16FlashAttnFwdSm80INS1_25CollectiveMainloopFwdSm80ILi8ELi1ELb1EN4cute5tupleIJNS5_1CILi128EEES8_S8_EEELi128ENS_6half_tEfNS_4arch4Sm80ELb0ELb0ELb1ELb0ELb0ELb0ELb1ELb1EEENS1_21CollectiveEpilogueFwdIS9_NS6_IJNS7_ILi1EEESF_SF_EEESA_SC_Li256ELb0ELb1ELb1ELb0EEENS1_19SingleTileSchedulerILb0ELb1ELb1ELi128EEEEEEEEEvNT_6ParamsE,"ax",@progbits
	.align	128
.text._ZN7cutlass13device_kernelIN5flash19enable_sm80_to_sm89INS1_16FlashAttnFwdSm80INS1_25CollectiveMainloopFwdSm80ILi8ELi1ELb1EN4cute5tupleIJNS5_1CILi128EEES8_S8_EEELi128ENS_6half_tEfNS_4arch4Sm80ELb0ELb0ELb1ELb0ELb0ELb0ELb1ELb1EEENS1_21CollectiveEpilogueFwdIS9_NS6_IJNS7_ILi1EEESF_SF_EEESA_SC_Li256ELb0ELb1ELb1ELb0EEENS1_19SingleTileSchedulerILb0ELb1ELb1ELi128EEEEEEEEEvNT_6ParamsE:
        .type           _ZN7cutlass13device_kernelIN5flash19enable_sm80_to_sm89INS1_16FlashAttnFwdSm80INS1_25CollectiveMainloopFwdSm80ILi8ELi1ELb1EN4cute5tupleIJNS5_1CILi128EEES8_S8_EEELi128ENS_6half_tEfNS_4arch4Sm80ELb0ELb0ELb1ELb0ELb0ELb0ELb1ELb1EEENS1_21CollectiveEpilogueFwdIS9_NS6_IJNS7_ILi1EEESF_SF_EEESA_SC_Li256ELb0ELb1ELb1ELb0EEENS1_19SingleTileSchedulerILb0ELb1ELb1ELi128EEEEEEEEEvNT_6ParamsE,@function
        .size           _ZN7cutlass13device_kernelIN5flash19enable_sm80_to_sm89INS1_16FlashAttnFwdSm80INS1_25CollectiveMainloopFwdSm80ILi8ELi1ELb1EN4cute5tupleIJNS5_1CILi128EEES8_S8_EEELi128ENS_6half_tEfNS_4arch4Sm80ELb0ELb0ELb1ELb0ELb0ELb0ELb1ELb1EEENS1_21CollectiveEpilogueFwdIS9_NS6_IJNS7_ILi1EEESF_SF_EEESA_SC_Li256ELb0ELb1ELb1ELb0EEENS1_19SingleTileSchedulerILb0ELb1ELb1ELi128EEEEEEEEEvNT_6ParamsE,(.L_x_24 - _ZN7cutlass13device_kernelIN5flash19enable_sm80_to_sm89INS1_16FlashAttnFwdSm80INS1_25CollectiveMainloopFwdSm80ILi8ELi1ELb1EN4cute5tupleIJNS5_1CILi128EEES8_S8_EEELi128ENS_6half_tEfNS_4arch4Sm80ELb0ELb0ELb1ELb0ELb0ELb0ELb1ELb1EEENS1_21CollectiveEpilogueFwdIS9_NS6_IJNS7_ILi1EEESF_SF_EEESA_SC_Li256ELb0ELb1ELb1ELb0EEENS1_19SingleTileSchedulerILb0ELb1ELb1ELi128EEEEEEEEEvNT_6ParamsE)
        .other          _ZN7cutlass13device_kernelIN5flash19enable_sm80_to_sm89INS1_16FlashAttnFwdSm80INS1_25CollectiveMainloopFwdSm80ILi8ELi1ELb1EN4cute5tupleIJNS5_1CILi128EEES8_S8_EEELi128ENS_6half_tEfNS_4arch4Sm80ELb0ELb0ELb1ELb0ELb0ELb0ELb1ELb1EEENS1_21CollectiveEpilogueFwdIS9_NS6_IJNS7_ILi1EEESF_SF_EEESA_SC_Li256ELb0ELb1ELb1ELb0EEENS1_19SingleTileSchedulerILb0ELb1ELb1ELi128EEEEEEEEEvNT_6ParamsE,@"STO_CUDA_ENTRY STV_DEFAULT"
_ZN7cutlass13device_kernelIN5flash19enable_sm80_to_sm89INS1_16FlashAttnFwdSm80INS1_25CollectiveMainloopFwdSm80ILi8ELi1ELb1EN4cute5tupleIJNS5_1CILi128EEES8_S8_EEELi128ENS_6half_tEfNS_4arch4Sm80ELb0ELb0ELb1ELb0ELb0ELb0ELb1ELb1EEENS1_21CollectiveEpilogueFwdIS9_NS6_IJNS7_ILi1EEESF_SF_EEESA_SC_Li256ELb0ELb1ELb1ELb0EEENS1_19SingleTileSchedulerILb0ELb1ELb1ELi128EEEEEEEEEvNT_6ParamsE:
[----:B------:R-:W-:Y:S01]  /*0000*/  LDC R1, c[0x0][0x28] ;  /* 0x00000a00ff017b82 */ /* 0x000fe20000000800 */
[----:B------:R-:W-:Y:S05]  /*0010*/  EXIT ;  /* 0x000000000000794d */ /* 0x000fea0003800000 */
.L_x_0:
[----:B------:R-:W-:-:S00]  /*0020*/  BRA `(.L_x_0) ;  /* 0xfffffffc00fc7947 */ /* 0x000fc0000383ffff */
[----:B------:R-:W-:-:S00]  /*0030*/  NOP ;  /* 0x0000000000007918 */ /* 0x000fc00000000000 */
        /* <DEDUP_REMOVED lines=12> */
.L_x_24:


//--------------------- .text._ZN7cutlass13device_kernelIN5flash19enable_sm80_to_sm89INS1_16FlashAttnFwdSm80INS1_25CollectiveMainloopFwdSm80ILi8ELi1ELb1EN4cute5tupleIJNS5_1CILi128EEENS7_ILi96EEES8_EEELi128ENS_6half_tEfNS_4arch4Sm80ELb0ELb1ELb1ELb0ELb0ELb0ELb1ELb1EEENS1_21CollectiveEpilogueFwdINS6_IJS8_S8_S9_EEENS6_IJNS7_ILi1EEESH_SH_EEESB_SD_Li256ELb0ELb1ELb1ELb0EEENS1_19SingleTileSchedulerILb0ELb1ELb1ELi128EEEEEEEEEvNT_6ParamsE --------------------------
	.section	.text._ZN7cutlass13device_kernelIN5flash19enable_sm80_to_sm89INS1_16FlashAttnFwdSm80INS1_25CollectiveMainloopFwdSm80ILi8ELi1ELb1EN4cute5tupleIJNS5_1CILi128EEENS7_ILi96EEES8_EEELi128ENS_6half_tEfNS_4arch4Sm80ELb0ELb1ELb1ELb0ELb0ELb0ELb1ELb1EEENS1_21CollectiveEpilogueFwdINS6_IJS8_S8_S9_EEENS6_IJNS7_ILi1EEESH_SH_EEESB_SD_Li256ELb0ELb1ELb1ELb0EEENS1_19SingleTileSchedulerILb0ELb1ELb1ELi128EEEEEEEEEvNT_6ParamsE,"ax",@progbits
	.align	128
.text._ZN7cutlass13device_kernelIN5flash19enable_sm80_to_sm89INS1_16FlashAttnFwdSm80INS1_25CollectiveMainloopFwdSm80ILi8ELi1ELb1EN4cute5tupleIJNS5_1CILi128EEENS7_ILi96EEES8_EEELi128ENS_6half_tEfNS_4arch4Sm80ELb0ELb1ELb1ELb0ELb0ELb0ELb1ELb1EEENS1_21CollectiveEpilogueFwdINS6_IJS8_S8_S9_EEENS6_IJNS7_ILi1EEESH_SH_EEESB_SD_Li256ELb0ELb1ELb1ELb0EEENS1_19SingleTileSchedulerILb0ELb1ELb1ELi128EEEEEEEEEvNT_6ParamsE:
        .type           _ZN7cutlass13device_kernelIN5flash19enable_sm80_to_sm89INS1_16FlashAttnFwdSm80INS1_25CollectiveMainloopFwdSm80ILi8ELi1ELb1EN4cute5tupleIJNS5_1CILi128EEENS7_ILi96EEES8_EEELi128ENS_6half_tEfNS_4arch4Sm80ELb0ELb1ELb1ELb0ELb0ELb0ELb1ELb1EEENS1_21CollectiveEpilogueFwdINS6_IJS8_S8_S9_EEENS6_IJNS7_ILi1EEESH_SH_EEESB_SD_Li256ELb0ELb1ELb1ELb0EEENS1_19SingleTileSchedulerILb0ELb1ELb1ELi128EEEEEEEEEvNT_6ParamsE,@function
        .size           _ZN7cutlass13device_kernelIN5flash19enable_sm80_to_sm89INS1_16FlashAttnFwdSm80INS1_25CollectiveMainloopFwdSm80ILi8ELi1ELb1EN4cute5tupleIJNS5_1CILi128EEENS7_ILi96EEES8_EEELi128ENS_6half_tEfNS_4arch4Sm80ELb0ELb1ELb1ELb0ELb0ELb0ELb1ELb1EEENS1_21CollectiveEpilogueFwdINS6_IJS8_S8_S9_EEENS6_IJNS7_ILi1EEESH_SH_EEESB_SD_Li256ELb0ELb1ELb1ELb0EEENS1_19SingleTileSchedulerILb0ELb1ELb1ELi128EEEEEEEEEvNT_6ParamsE,(.L_x_25 - _ZN7cutlass13device_kernelIN5flash19enable_sm80_to_sm89INS1_16FlashAttnFwdSm80INS1_25CollectiveMainloopFwdSm80ILi8ELi1ELb1EN4cute5tupleIJNS5_1CILi128EEENS7_ILi96EEES8_EEELi128ENS_6half_tEfNS_4arch4Sm80ELb0ELb1ELb1ELb0ELb0ELb0ELb1ELb1EEENS1_21CollectiveEpilogueFwdINS6_IJS8_S8_S9_EEENS6_IJNS7_ILi1EEESH_SH_EEESB_SD_Li256ELb0ELb1ELb1ELb0EEENS1_19SingleTileSchedulerILb0ELb1ELb1ELi128EEEEEEEEEvNT_6ParamsE)
        .other          _ZN7cutlass13device_kernelIN5flash19enable_sm80_to_sm89INS1_16FlashAttnFwdSm80INS1_25CollectiveMainloopFwdSm80ILi8ELi1ELb1EN4cute5tupleIJNS5_1CILi128EEENS7_ILi96EEES8_EEELi128ENS_6half_tEfNS_4arch4Sm80ELb0ELb1ELb1ELb0ELb0ELb0ELb1ELb1EEENS1_21CollectiveEpilogueFwdINS6_IJS8_S8_S9_EEENS6_IJNS7_ILi1EEESH_SH_EEESB_SD_Li256ELb0ELb1ELb1ELb0EEENS1_19SingleTileSchedulerILb0ELb1ELb1ELi128EEEEEEEEEvNT_6ParamsE,@"STO_CUDA_ENTRY STV_DEFAULT"
_ZN7cutlass13device_kernelIN5flash19enable_sm80_to_sm89INS1_16FlashAttnFwdSm80INS1_25CollectiveMainloopFwdSm80ILi8ELi1ELb1EN4cute5tupleIJNS5_1CILi128EEENS7_ILi96EEES8_EEELi128ENS_6half_tEfNS_4arch4Sm80ELb0ELb1ELb1ELb0ELb0ELb0ELb1ELb1EEENS1_21CollectiveEpilogueFwdINS6_IJS8_S8_S9_EEENS6_IJNS7_ILi1EEESH_SH_EEESB_SD_Li256ELb0ELb1ELb1ELb0EEENS1_19SingleTileSchedulerILb0ELb1ELb1ELi128EEEEEEEEEvNT_6ParamsE:
[----:B------:R-:W-:Y:S01]  /*0000*/  LDC R1, c[0x0][0x28] ;  /* 0x00000a00ff017b82 */ /* 0x000fe20000000800 */
[----:B------:R-:W-:Y:S05]  /*0010*/  EXIT ;  /* 0x000000000000794d */ /* 0x000fea0003800000 */
.L_x_1:
        /* <DEDUP_REMOVED lines=14> */
.L_x_25:


//--------------------- .text._ZN7cutlass13device_kernelIN5flash19enable_sm80_to_sm89INS1_16FlashAttnFwdSm80INS1_25CollectiveMainloopFwdSm80ILi8ELi1ELb1EN4cute5tupleIJNS5_1CILi128EEES8_S8_EEELi128ENS_6half_tEfNS_4arch4Sm80ELb1ELb0ELb1ELb0ELb0ELb0ELb1ELb1EEENS1_21CollectiveEpilogueFwdIS9_NS6_IJNS7_ILi1EEESF_SF_EEESA_SC_Li256ELb0ELb1ELb1ELb0EEENS1_30DynamicPersistentTileSchedulerILi256ELi256ELb1ELb1ELb0EEEEEEEEEvNT_6ParamsE --------------------------
	.section	.text._ZN7cutlass13device_kernelIN5flash19enable_sm80_to_sm89INS1_16FlashAttnFwdSm80INS1_25CollectiveMainloopFwdSm80ILi8ELi1ELb1EN4cute5tupleIJNS5_1CILi128EEES8_S8_EEELi128ENS_6half_tEfNS_4arch4Sm80ELb1ELb0ELb1ELb0ELb0ELb0ELb1ELb1EEENS1_21CollectiveEpilogueFwdIS9_NS6_IJNS7_ILi1EEESF_SF_EEESA_SC_Li256ELb0ELb1ELb1ELb0EEENS1_30DynamicPersistentTileSchedulerILi256ELi256ELb1ELb1ELb0EEEEEEEEEvNT_6ParamsE,"ax",@progbits
	.align	128
.text._ZN7cutlass13device_kernelIN5flash19enable_sm80_to_sm89INS1_16FlashAttnFwdSm80INS1_25CollectiveMainloopFwdSm80ILi8ELi1ELb1EN4cute5tupleIJNS5_1CILi128EEES8_S8_EEELi128ENS_6half_tEfNS_4arch4Sm80ELb1ELb0ELb1ELb0ELb0ELb0ELb1ELb1EEENS1_21CollectiveEpilogueFwdIS9_NS6_IJNS7_ILi1EEESF_SF_EEESA_SC_Li256ELb0ELb1ELb1ELb0EEENS1_30DynamicPersistentTileSchedulerILi256ELi256ELb1ELb1ELb0EEEEEEEEEvNT_6ParamsE:
        .type           _ZN7cutlass13device_kernelIN5flash19enable_sm80_to_sm89INS1_16FlashAttnFwdSm80INS1_25CollectiveMainloopFwdSm80ILi8ELi1ELb1EN4cute5tupleIJNS5_1CILi128EEES8_S8_EEELi128ENS_6half_tEfNS_4arch4Sm80ELb1ELb0ELb1ELb0ELb0ELb0ELb1ELb1EEENS1_21CollectiveEpilogueFwdIS9_NS6_IJNS7_ILi1EEESF_SF_EEESA_SC_Li256ELb0ELb1ELb1ELb0EEENS1_30DynamicPersistentTileSchedulerILi256ELi256ELb1ELb1ELb0EEEEEEEEEvNT_6ParamsE,@function
        .size           _ZN7cutlass13device_kernelIN5flash19enable_sm80_to_sm89INS1_16FlashAttnFwdSm80INS1_25CollectiveMainloopFwdSm80ILi8ELi1ELb1EN4cute5tupleIJNS5_1CILi128EEES8_S8_EEELi128ENS_6half_tEfNS_4arch4Sm80ELb1ELb0ELb1ELb0ELb0ELb0ELb1ELb1EEENS1_21CollectiveEpilogueFwdIS9_NS6_IJNS7_ILi1EEESF_SF_EEESA_SC_Li256ELb0ELb1ELb1ELb0EEENS1_30DynamicPersistentTileSchedulerILi256ELi256ELb1ELb1ELb0EEEEEEEEEvNT_6ParamsE,(.L_x_26 - _ZN7cutlass13device_kernelIN5flash19enable_sm80_to_sm89INS1_16FlashAttnFwdSm80INS1_25CollectiveMainloopFwdSm80ILi8ELi1ELb1EN4cute5tupleIJNS5_1CILi128EEES8_S8_EEELi128ENS_6half_tEfNS_4arch4Sm80ELb1ELb0ELb1ELb0ELb0ELb0ELb1ELb1EEENS1_21CollectiveEpilogueFwdIS9_NS6_IJNS7_ILi1EEESF_SF_EEESA_SC_Li256ELb0ELb1ELb1ELb0EEENS1_30DynamicPersistentTileSchedulerILi256ELi256ELb1ELb1ELb0EEEEEEEEEvNT_6ParamsE)
        .other          _ZN7cutlass13device_kernelIN5flash19enable_sm80_to_sm89INS1_16FlashAttnFwdSm80INS1_25CollectiveMainloopFwdSm80ILi8ELi1ELb1EN4cute5tupleIJNS5_1CILi128EEES8_S8_EEELi128ENS_6half_tEfNS_4arch4Sm80ELb1ELb0ELb1ELb0ELb0ELb0ELb1ELb1EEENS1_21CollectiveEpilogueFwdIS9_NS6_IJNS7_ILi1EEESF_SF_EEESA_SC_Li256ELb0ELb1ELb1ELb0EEENS1_30DynamicPersistentTileSchedulerILi256ELi256ELb1ELb1ELb0EEEEEEEEEvNT_6ParamsE,@"STO_CUDA_ENTRY STV_DEFAULT"
_ZN7cutlass13device_kernelIN5flash19enable_sm80_to_sm89INS1_16FlashAttnFwdSm80INS1_25CollectiveMainloopFwdSm80ILi8ELi1ELb1EN4cute5tupleIJNS5_1CILi128EEES8_S8_EEELi128ENS_6half_tEfNS_4arch4Sm80ELb1ELb0ELb1ELb0ELb0ELb0ELb1ELb1EEENS1_21CollectiveEpilogueFwdIS9_NS6_IJNS7_ILi1EEESF_SF_EEESA_SC_Li256ELb0ELb1ELb1ELb0EEENS1_30DynamicPersistentTileSchedulerILi256ELi256ELb1ELb1ELb0EEEEEEEEEvNT_6ParamsE:
[----:B------:R-:W-:Y:S01]  /*0000*/  LDC R1, c[0x0][0x28] ;  /* 0x00000a00ff017b82 */ /* 0x000fe20000000800 */
[----:B------:R-:W-:Y:S05]  /*0010*/  EXIT ;  /* 0x000000000000794d */ /* 0x000fea0003800000 */
.L_x_2:
        /* <DEDUP_REMOVED lines=14> */
.L_x_26:


//--------------------- .text._ZN7cutlass13device_kernelIN5flash19enable_sm80_to_sm89INS1_16FlashAttnFwdSm80INS1_25CollectiveMainloopFwdSm80ILi4ELi1ELb0EN4cute5tupleIJNS5_1CILi128EEENS7_ILi64EEES8_EEELi128ENS_6half_tEfNS_4arch4Sm80ELb0ELb0ELb1ELb0ELb0ELb0ELb1ELb1EEENS1_21CollectiveEpilogueFwdINS6_IJS8_S8_S9_EEENS6_IJNS7_ILi1EEESH_SH_EEESB_SD_Li128ELb0ELb1ELb1ELb0EEENS1_19SingleTileSchedulerILb0ELb1ELb1ELi128EEEEEEEEEvNT_6ParamsE --------------------------
	.section	.text._ZN7cutlass13device_kernelIN5flash19enable_sm80_to_sm89INS1_16FlashAttnFwdSm80INS1_25CollectiveMainloopFwdSm80ILi4ELi1ELb0EN4cute5tupleIJNS5_1CILi128EEENS7_ILi64EEES8_EEELi128ENS_6half_tEfNS_4arch4Sm80ELb0ELb0ELb1ELb0ELb0ELb0ELb1ELb1EEENS1_21CollectiveEpilogueFwdINS6_IJS8_S8_S9_EEENS6_IJNS7_ILi1EEESH_SH_EEESB_SD_Li128ELb0ELb1ELb1ELb0EEENS1_19SingleTileSchedulerILb0ELb1ELb1ELi128EEEEEEEEEvNT_6ParamsE,"ax",@progbits
	.align	128
.text._ZN7cutlass13device_kernelIN5flash19enable_sm80_to_sm89INS1_16FlashAttnFwdSm80INS1_25CollectiveMainloopFwdSm80ILi4ELi1ELb0EN4cute5tupleIJNS5_1CILi128EEENS7_ILi64EEES8_EEELi128ENS_6half_tEfNS_4arch4Sm80ELb0ELb0ELb1ELb0ELb0ELb0ELb1ELb1EEENS1_21CollectiveEpilogueFwdINS6_IJS8_S8_S9_EEENS6_IJNS7_ILi1EEESH_SH_EEESB_SD_Li128ELb0ELb1ELb1ELb0EEENS1_19SingleTileSchedulerILb0ELb1ELb1ELi128EEEEEEEEEvNT_6ParamsE:
        .type           _ZN7cutlass13device_kernelIN5flash19enable_sm80_to_sm89INS1_16FlashAttnFwdSm80INS1_25CollectiveMainloopFwdSm80ILi4ELi1ELb0EN4cute5tupleIJNS5_1CILi128EEENS7_ILi64EEES8_EEELi128ENS_6half_tEfNS_4arch4Sm80ELb0ELb0ELb1ELb0ELb0ELb0ELb1ELb1EEENS1_21CollectiveEpilogueFwdINS6_IJS8_S8_S9_EEENS6_IJNS7_ILi1EEESH_SH_EEESB_SD_Li128ELb0ELb1ELb1ELb0EEENS1_19SingleTileSchedulerILb0ELb1ELb1ELi128EEEEEEEEEvNT_6ParamsE,@function
        .size           _ZN7cutlass13device_kernelIN5flash19enable_sm80_to_sm89INS1_16FlashAttnFwdSm80INS1_25CollectiveMainloopFwdSm80ILi4ELi1ELb0EN4cute5tupleIJNS5_1CILi128EEENS7_ILi64EEES8_EEELi128ENS_6half_tEfNS_4arch4Sm80ELb0ELb0ELb1ELb0ELb0ELb0ELb1ELb1EEENS1_21CollectiveEpilogueFwdINS6_IJS8_S8_S9_EEENS6_IJNS7_ILi1EEESH_SH_EEESB_SD_Li128ELb0ELb1ELb1ELb0EEENS1_19SingleTileSchedulerILb0ELb1ELb1ELi128EEEEEEEEEvNT_6ParamsE,(.L_x_27 - _ZN7cutlass13device_kernelIN5flash19enable_sm80_to_sm89INS1_16FlashAttnFwdSm80INS1_25CollectiveMainloopFwdSm80ILi4ELi1ELb0EN4cute5tupleIJNS5_1CILi128EEENS7_ILi64EEES8_EEELi128ENS_6half_tEfNS_4arch4Sm80ELb0ELb0ELb1ELb0ELb0ELb0ELb1ELb1EEENS1_21CollectiveEpilogueFwdINS6_IJS8_S8_S9_EEENS6_IJNS7_ILi1EEESH_SH_EEESB_SD_Li128ELb0ELb1ELb1ELb0EEENS1_19SingleTileSchedulerILb0ELb1ELb1ELi128EEEEEEEEEvNT_6ParamsE)
        .other          _ZN7cutlass13device_kernelIN5flash19enable_sm80_to_sm89INS1_16FlashAttnFwdSm80INS1_25CollectiveMainloopFwdSm80ILi4ELi1ELb0EN4cute5tupleIJNS5_1CILi128EEENS7_ILi64EEES8_EEELi128ENS_6half_tEfNS_4arch4Sm80ELb0ELb0ELb1ELb0ELb0ELb0ELb1ELb1EEENS1_21CollectiveEpilogueFwdINS6_IJS8_S8_S9_EEENS6_IJNS7_ILi1EEESH_SH_EEESB_SD_Li128ELb0ELb1ELb1ELb0EEENS1_19SingleTileSchedulerILb0ELb1ELb1ELi128EEEEEEEEEvNT_6ParamsE,@"STO_CUDA_ENTRY STV_DEFAULT"
_ZN7cutlass13device_kernelIN5flash19enable_sm80_to_sm89INS1_16FlashAttnFwdSm80INS1_25CollectiveMainloopFwdSm80ILi4ELi1ELb0EN4cute5tupleIJNS5_1CILi128EEENS7_ILi64EEES8_EEELi128ENS_6half_tEfNS_4arch4Sm80ELb0ELb0ELb1ELb0ELb0ELb0ELb1ELb1EEENS1_21CollectiveEpilogueFwdINS6_IJS8_S8_S9_EEENS6_IJNS7_ILi1EEESH_SH_EEESB_SD_Li128ELb0ELb1ELb1ELb0EEENS1_19SingleTileSchedulerILb0ELb1ELb1ELi128EEEEEEEEEvNT_6ParamsE:
[----:B------:R-:W-:Y:S01]  /*0000*/  LDC R1, c[0x0][0x28] ;  /* 0x00000a00ff017b82 */ /* 0x000fe20000000800 */
[----:B------:R-:W-:Y:S05]  /*0010*/  EXIT ;  /* 0x000000000000794d */ /* 0x000fea0003800000 */
.L_x_3:
        /* <DEDUP_REMOVED lines=14> */
.L_x_27:


//--------------------- .text._ZN7cutlass13device_kernelIN5flash19enable_sm80_to_sm89INS1_16FlashAttnFwdSm80INS1_25CollectiveMainloopFwdSm80ILi8ELi1ELb1EN4cute5tupleIJNS5_1CILi128EEENS7_ILi112EEES8_EEELi128ENS_6half_tEfNS_4arch4Sm80ELb0ELb0ELb1ELb1ELb0ELb0ELb1ELb1EEENS1_21CollectiveEpilogueFwdINS6_IJS8_S8_S9_EEENS6_IJNS7_ILi1EEESH_SH_EEESB_SD_Li256ELb1ELb1ELb1ELb0EEENS1_36VarlenDynamicPersistentTileSchedulerILi128ELi112ELi256ELi256ELb1ELb1ELb0ELb0ELb1ELb1EEEEEEEEEvNT_6ParamsE --------------------------
	.section	.text._ZN7cutlass13device_kernelIN5flash19enable_sm80_to_sm89INS1_16FlashAttnFwdSm80INS1_25CollectiveMainloopFwdSm80ILi8ELi1ELb1EN4cute5tupleIJNS5_1CILi128EEENS7_ILi112EEES8_EEELi128ENS_6half_tEfNS_4arch4Sm80ELb0ELb0ELb1ELb1ELb0ELb0ELb1ELb1EEENS1_21CollectiveEpilogueFwdINS6_IJS8_S8_S9_EEENS6_IJNS7_ILi1EEESH_SH_EEESB_SD_Li256ELb1ELb1ELb1ELb0EEENS1_36VarlenDynamicPersistentTileSchedulerILi128ELi112ELi256ELi256ELb1ELb1ELb0ELb0ELb1ELb1EEEEEEEEEvNT_6ParamsE,"ax",@progbits
	.align	128
.text._ZN7cutlass13device_kernelIN5flash19enable_sm80_to_sm89INS1_16FlashAttnFwdSm80INS1_25CollectiveMainloopFwdSm80ILi8ELi1ELb1EN4cute5tupleIJNS5_1CILi128EEENS7_ILi112EEES8_EEELi128ENS_6half_tEfNS_4arch4Sm80ELb0ELb0ELb1ELb1ELb0ELb0ELb1ELb1EEENS1_21CollectiveEpilogueFwdINS6_IJS8_S8_S9_EEENS6_IJNS7_ILi1EEESH_SH_EEESB_SD_Li256ELb1ELb1ELb1ELb0EEENS1_36VarlenDynamicPersistentTileSchedulerILi128ELi112ELi256ELi256ELb1ELb1ELb0ELb0ELb1ELb1EEEEEEEEEvNT_6ParamsE:
        .type           _ZN7cutlass13device_kernelIN5flash19enable_sm80_to_sm89INS1_16FlashAttnFwdSm80INS1_25CollectiveMainloopFwdSm80ILi8ELi1ELb1EN4cute5tupleIJNS5_1CILi128EEENS7_ILi112EEES8_EEELi128ENS_6half_tEfNS_4arch4Sm80ELb0ELb0ELb1ELb1ELb0ELb0ELb1ELb1EEENS1_21CollectiveEpilogueFwdINS6_IJS8_S8_S9_EEENS6_IJNS7_ILi1EEESH_SH_EEESB_SD_Li256ELb1ELb1ELb1ELb0EEENS1_36VarlenDynamicPersistentTileSchedulerILi128ELi112ELi256ELi256ELb1ELb1ELb0ELb0ELb1ELb1EEEEEEEEEvNT_6ParamsE,@function
        .size           _ZN7cutlass13device_kernelIN5flash19enable_sm80_to_sm89INS1_16FlashAttnFwdSm80INS1_25CollectiveMainloopFwdSm80ILi8ELi1ELb1EN4cute5tupleIJNS5_1CILi128EEENS7_ILi112EEES8_EEELi128ENS_6half_tEfNS_4arch4Sm80ELb0ELb0ELb1ELb1ELb0ELb0ELb1ELb1EEENS1_21CollectiveEpilogueFwdINS6_IJS8_S8_S9_EEENS6_IJNS7_ILi1EEESH_SH_EEESB_SD_Li256ELb1ELb1ELb1ELb0EEENS1_36VarlenDynamicPersistentTileSchedulerILi128ELi112ELi256ELi256ELb1ELb1ELb0ELb0ELb1ELb1EEEEEEEEEvNT_6ParamsE,(.L_x_28 - _ZN7cutlass13device_kernelIN5flash19enable_sm80_to_sm89INS1_16FlashAttnFwdSm80INS1_25CollectiveMainloopFwdSm80ILi8ELi1ELb1EN4cute5tupleIJNS5_1CILi128EEENS7_ILi112EEES8_EEELi128ENS_6half_tEfNS_4arch4Sm80ELb0ELb0ELb1ELb1ELb0ELb0ELb1ELb1EEENS1_21CollectiveEpilogueFwdINS6_IJS8_S8_S9_EEENS6_IJNS7_ILi1EEESH_SH_EEESB_SD_Li256ELb1ELb1ELb1ELb0EEENS1_36VarlenDynamicPersistentTileSchedulerILi128ELi112ELi256ELi256ELb1ELb1ELb0ELb0ELb1ELb1EEEEEEEEEvNT_6ParamsE)
        .other          _ZN7cutlass13device_kernelIN5flash19enable_sm80_to_sm89INS1_16FlashAttnFwdSm80INS1_25CollectiveMainloopFwdSm80ILi8ELi1ELb1EN4cute5tupleIJNS5_1CILi128EEENS7_ILi112EEES8_EEELi128ENS_6half_tEfNS_4arch4Sm80ELb0ELb0ELb1ELb1ELb0ELb0ELb1ELb1EEENS1_21CollectiveEpilogueFwdINS6_IJS8_S8_S9_EEENS6_IJNS7_ILi1EEESH_SH_EEESB_SD_Li256ELb1ELb1ELb1ELb0EEENS1_36VarlenDynamicPersistentTileSchedulerILi128ELi112ELi256ELi256ELb1ELb1ELb0ELb0ELb1ELb1EEEEEEEEEvNT_6ParamsE,@"STO_CUDA_ENTRY STV_DEFAULT"
_ZN7cutlass13device_kernelIN5flash19enable_sm80_to_sm89INS1_16FlashAttnFwdSm80INS1_25CollectiveMainloopFwdSm80ILi8ELi1ELb1EN4cute5tupleIJNS5_1CILi128EEENS7_ILi112EEES8_EEELi128ENS_6half_tEfNS_4arch4Sm80ELb0ELb0ELb1ELb1ELb0ELb0ELb1ELb1EEENS1_21CollectiveEpilogueFwdINS6_IJS8_S8_S9_EEENS6_IJNS7_ILi1EEESH_SH_EEESB_SD_Li256ELb1ELb1ELb1ELb0EEENS1_36VarlenDynamicPersistentTileSchedulerILi128ELi112ELi256ELi256ELb1ELb1ELb0ELb0ELb1ELb1EEEEEEEEEvNT_6ParamsE:
[----:B------:R-:W-:Y:S01]  /*0000*/  LDC R1, c[0x0][0x28] ;  /* 0x00000a00ff017b82 */ /* 0x000fe20000000800 */
[----:B------:R-:W-:Y:S05]  /*0010*/  EXIT ;  /* 0x000000000000794d */ /* 0x000fea0003800000 */
.L_x_4:
        /* <DEDUP_REMOVED lines=14> */
.L_x_28:


//--------------------- .text._ZN7cutlass13device_kernelIN5flash19enable_sm80_to_sm89INS1_16FlashAttnFwdSm80INS1_25CollectiveMainloopFwdSm80ILi8ELi1ELb1EN4cute5tupleIJNS5_1CILi128EEENS7_ILi112EEES8_EEELi128ENS_6half_tEfNS_4arch4Sm80ELb0ELb0ELb1ELb1ELb0ELb1ELb1ELb1EEENS1_21CollectiveEpilogueFwdINS6_IJS8_S8_S9_EEENS6_IJNS7_ILi1EEESH_SH_EEESB_SD_Li256ELb1ELb1ELb1ELb0EEENS1_36VarlenDynamicPersistentTileSchedulerILi128ELi112ELi256ELi256ELb1ELb1ELb0ELb0ELb1ELb1EEEEEEEEEvNT_6ParamsE --------------------------
	.section	.text._ZN7cutlass13device_kernelIN5flash19enable_sm80_to_sm89INS1_16FlashAttnFwdSm80INS1_25CollectiveMainloopFwdSm80ILi8ELi1ELb1EN4cute5tupleIJNS5_1CILi128EEENS7_ILi112EEES8_EEELi128ENS_6half_tEfNS_4arch4Sm80ELb0ELb0ELb1ELb1ELb0ELb1ELb1ELb1EEENS1_21CollectiveEpilogueFwdINS6_IJS8_S8_S9_EEENS6_IJNS7_ILi1EEESH_SH_EEESB_SD_Li256ELb1ELb1ELb1ELb0EEENS1_36VarlenDynamicPersistentTileSchedulerILi128ELi112ELi256ELi256ELb1ELb1ELb0ELb0ELb1ELb1EEEEEEEEEvNT_6ParamsE,"ax",@progbits
	.align	128
.text._ZN7cutlass13device_kernelIN5flash19enable_sm80_to_sm89INS1_16FlashAttnFwdSm80INS1_25CollectiveMainloopFwdSm80ILi8ELi1ELb1EN4cute5tupleIJNS5_1CILi128EEENS7_ILi112EEES8_EEELi128ENS_6half_tEfNS_4arch4Sm80ELb0ELb0ELb1ELb1ELb0ELb1ELb1ELb1EEENS1_21CollectiveEpilogueFwdINS6_IJS8_S8_S9_EEENS6_IJNS7_ILi1EEESH_SH_EEESB_SD_Li256ELb1ELb1ELb1ELb0EEENS1_36VarlenDynamicPersistentTileSchedulerILi128ELi112ELi256ELi256ELb1ELb1ELb0ELb0ELb1ELb1EEEEEEEEEvNT_6ParamsE:
        .type           _ZN7cutlass13device_kernelIN5flash19enable_sm80_to_sm89INS1_16FlashAttnFwdSm80INS1_25CollectiveMainloopFwdSm80ILi8ELi1ELb1EN4cute5tupleIJNS5_1CILi128EEENS7_ILi112EEES8_EEELi128ENS_6half_tEfNS_4arch4Sm80ELb0ELb0ELb1ELb1ELb0ELb1ELb1ELb1EEENS1_21CollectiveEpilogueFwdINS6_IJS8_S8_S9_EEENS6_IJNS7_ILi1EEESH_SH_EEESB_SD_Li256ELb1ELb1ELb1ELb0EEENS1_36VarlenDynamicPersistentTileSchedulerILi128ELi112ELi256ELi256ELb1ELb1ELb0ELb0ELb1ELb1EEEEEEEEEvNT_6ParamsE,@function
        .size           _ZN7cutlass13device_kernelIN5flash19enable_sm80_to_sm89INS1_16FlashAttnFwdSm80INS1_25CollectiveMainloopFwdSm80ILi8ELi1ELb1EN4cute5tupleIJNS5_1CILi128EEENS7_ILi112EEES8_EEELi128ENS_6half_tEfNS_4arch4Sm80ELb0ELb0ELb1ELb1ELb0ELb1ELb1ELb1EEENS1_21CollectiveEpilogueFwdINS6_IJS8_S8_S9_EEENS6_IJNS7_ILi1EEESH_SH_EEESB_SD_Li256ELb1ELb1ELb1ELb0EEENS1_36VarlenDynamicPersistentTileSchedulerILi128ELi112ELi256ELi256ELb1ELb1ELb0ELb0ELb1ELb1EEEEEEEEEvNT_6ParamsE,(.L_x_29 - _ZN7cutlass13device_kernelIN5flash19enable_sm80_to_sm89INS1_16FlashAttnFwdSm80INS1_25CollectiveMainloopFwdSm80ILi8ELi1ELb1EN4cute5tupleIJNS5_1CILi128EEENS7_ILi112EEES8_EEELi128ENS_6half_tEfNS_4arch4Sm80ELb0ELb0ELb1ELb1ELb0ELb1ELb1ELb1EEENS1_21CollectiveEpilogueFwdINS6_IJS8_S8_S9_EEENS6_IJNS7_ILi1EEESH_SH_EEESB_SD_Li256ELb1ELb1ELb1ELb0EEENS1_36VarlenDynamicPersistentTileSchedulerILi128ELi112ELi256ELi256ELb1ELb1ELb0ELb0ELb1ELb1EEEEEEEEEvNT_6ParamsE)
        .other          _ZN7cutlass13device_kernelIN5flash19enable_sm80_to_sm89INS1_16FlashAttnFwdSm80INS1_25CollectiveMainloopFwdSm80ILi8ELi1ELb1EN4cute5tupleIJNS5_1CILi128EEENS7_ILi112EEES8_EEELi128ENS_6half_tEfNS_4arch4Sm80ELb0ELb0ELb1ELb1ELb0ELb1ELb1ELb1EEENS1_21CollectiveEpilogueFwdINS6_IJS8_S8_S9_EEENS6_IJNS7_ILi1EEESH_SH_EEESB_SD_Li256ELb1ELb1ELb1ELb0EEENS1_36VarlenDynamicPersistentTileSchedulerILi128ELi112ELi256ELi256ELb1ELb1ELb0ELb0ELb1ELb1EEEEEEEEEvNT_6ParamsE,@"STO_CUDA_ENTRY STV_DEFAULT"
_ZN7cutlass13device_kernelIN5flash19enable_sm80_to_sm89INS1_16FlashAttnFwdSm80INS1_25CollectiveMainloopFwdSm80ILi8ELi1ELb1EN4cute5tupleIJNS5_1CILi128EEENS7_ILi112EEES8_EEELi128ENS_6half_tEfNS_4arch4Sm80ELb0ELb0ELb1ELb1ELb0ELb1ELb1ELb1EEENS1_21CollectiveEpilogueFwdINS6_IJS8_S8_S9_EEENS6_IJNS7_ILi1EEESH_SH_EEESB_SD_Li256ELb1ELb1ELb1ELb0EEENS1_36VarlenDynamicPersistentTileSchedulerILi128ELi112ELi256ELi256ELb1ELb1ELb0ELb0ELb1ELb1EEEEEEEEEvNT_6ParamsE:
[----:B------:R-:W-:Y:S01]  /*0000*/  LDC R1, c[0x0][0x28] ;  /* 0x00000a00ff017b82 */ /* 0x000fe20000000800 */
[----:B------:R-:W-:Y:S05]  /*0010*/  EXIT ;  /* 0x000000000000794d */ /* 0x000fea0003800000 */
.L_x_5:
        /* <DEDUP_REMOVED lines=14> */
.L_x_29:


//--------------------- .text._ZN7cutlass13device_kernelIN5flash19enable_sm80_to_sm89INS1_16FlashAttnFwdSm80INS1_25CollectiveMainloopFwdSm80ILi4ELi1ELb0EN4cute5tupleIJNS5_1CILi128EEENS7_ILi48EEES8_EEELi128ENS_6half_tEfNS_4arch4Sm80ELb0ELb1ELb1ELb0ELb0ELb0ELb1ELb1EEENS1_21CollectiveEpilogueFwdINS6_IJS8_S8_S9_EEENS6_IJNS7_ILi1EEESH_SH_EEESB_SD_Li128ELb0ELb1ELb1ELb0EEENS1_19SingleTileSchedulerILb0ELb1ELb1ELi128EEEEEEEEEvNT_6ParamsE --------------------------
	.section	.text._ZN7cutlass13device_kernelIN5flash19enable_sm80_to_sm89INS1_16FlashAttnFwdSm80INS1_25CollectiveMainloopFwdSm80ILi4ELi1ELb0EN4cute5tupleIJNS5_1CILi128EEENS7_ILi48EEES8_EEELi128ENS_6half_tEfNS_4arch4Sm80ELb0ELb1ELb1ELb0ELb0ELb0ELb1ELb1EEENS1_21CollectiveEpilogueFwdINS6_IJS8_S8_S9_EEENS6_IJNS7_ILi1EEESH_SH_EEESB_SD_Li128ELb0ELb1ELb1ELb0EEENS1_19SingleTileSchedulerILb0ELb1ELb1ELi128EEEEEEEEEvNT_6ParamsE,"ax",@progbits
	.align	128
.text._ZN7cutlass13device_kernelIN5flash19enable_sm80_to_sm89INS1_16FlashAttnFwdSm80INS1_25CollectiveMainloopFwdSm80ILi4ELi1ELb0EN4cute5tupleIJNS5_1CILi128EEENS7_ILi48EEES8_EEELi128ENS_6half_tEfNS_4arch4Sm80ELb0ELb1ELb1ELb0ELb0ELb0ELb1ELb1EEENS1_21CollectiveEpilogueFwdINS6_IJS8_S8_S9_EEENS6_IJNS7_ILi1EEESH_SH_EEESB_SD_Li128ELb0ELb1ELb1ELb0EEENS1_19SingleTileSchedulerILb0ELb1ELb1ELi128EEEEEEEEEvNT_6ParamsE:
        .type           _ZN7cutlass13device_kernelIN5flash19enable_sm80_to_sm89INS1_16FlashAttnFwdSm80INS1_25CollectiveMainloopFwdSm80ILi4ELi1ELb0EN4cute5tupleIJNS5_1CILi128EEENS7_ILi48EEES8_EEELi128ENS_6half_tEfNS_4arch4Sm80ELb0ELb1ELb1ELb0ELb0ELb0ELb1ELb1EEENS1_21CollectiveEpilogueFwdINS6_IJS8_S8_S9_EEENS6_IJNS7_ILi1EEESH_SH_EEESB_SD_Li128ELb0ELb1ELb1ELb0EEENS1_19SingleTileSchedulerILb0ELb1ELb1ELi128EEEEEEEEEvNT_6ParamsE,@function
        .size           _ZN7cutlass13device_kernelIN5flash19enable_sm80_to_sm89INS1_16FlashAttnFwdSm80INS1_25CollectiveMainloopFwdSm80ILi4ELi1ELb0EN4cute5tupleIJNS5_1CILi128EEENS7_ILi48EEES8_EEELi128ENS_6half_tEfNS_4arch4Sm80ELb0ELb1ELb1ELb0ELb0ELb0ELb1ELb1EEENS1_21CollectiveEpilogueFwdINS6_IJS8_S8_S9_EEENS6_IJNS7_ILi1EEESH_SH_EEESB_SD_Li128ELb0ELb1ELb1ELb0EEENS1_19SingleTileSchedulerILb0ELb1ELb1ELi128EEEEEEEEEvNT_6ParamsE,(.L_x_30 - _ZN7cutlass13device_kernelIN5flash19enable_sm80_to_sm89INS1_16FlashAttnFwdSm80INS1_25CollectiveMainloopFwdSm80ILi4ELi1ELb0EN4cute5tupleIJNS5_1CILi128EEENS7_ILi48EEES8_EEELi128ENS_6half_tEfNS_4arch4Sm80ELb0ELb1ELb1ELb0ELb0ELb0ELb1ELb1EEENS1_21CollectiveEpilogueFwdINS6_IJS8_S8_S9_EEENS6_IJNS7_ILi1EEESH_SH_EEESB_SD_Li128ELb0ELb1ELb1ELb0EEENS1_19SingleTileSchedulerILb0ELb1ELb1ELi128EEEEEEEEEvNT_6ParamsE)
        .other          _ZN7cutlass13device_kernelIN5flash19enable_sm80_to_sm89INS1_16FlashAttnFwdSm80INS1_25CollectiveMainloopFwdSm80ILi4ELi1ELb0EN4cute5tupleIJNS5_1CILi128EEENS7_ILi48EEES8_EEELi128ENS_6half_tEfNS_4arch4Sm80ELb0ELb1ELb1ELb0ELb0ELb0ELb1ELb1EEENS1_21CollectiveEpilogueFwdINS6_IJS8_S8_S9_EEENS6_IJNS7_ILi1EEESH_SH_EEESB_SD_Li128ELb0ELb1ELb1ELb0EEENS1_19SingleTileSchedulerILb0ELb1ELb1ELi128EEEEEEEEEvNT_6ParamsE,@"STO_CUDA_ENTRY STV_DEFAULT"
_ZN7cutlass13device_kernelIN5flash19enable_sm80_to_sm89INS1_16FlashAttnFwdSm80INS1_25CollectiveMainloopFwdSm80ILi4ELi1ELb0EN4cute5tupleIJNS5_1CILi128EEENS7_ILi48EEES8_EEELi128ENS_6half_tEfNS_4arch4Sm80ELb0ELb1ELb1ELb0ELb0ELb0ELb1ELb1EEENS1_21CollectiveEpilogueFwdINS6_IJS8_S8_S9_EEENS6_IJNS7_ILi1EEESH_SH_EEESB_SD_Li128ELb0ELb1ELb1ELb0EEENS1_19SingleTileSchedulerILb0ELb1ELb1ELi128EEEEEEEEEvNT_6ParamsE:
[----:B------:R-:W-:Y:S01]  /*0000*/  LDC R1, c[0x0][0x28] ;  /* 0x00000a00ff017b82 */ /* 0x000fe20000000800 */
[----:B------:R-:W-:Y:S05]  /*0010*/  EXIT ;  /* 0x000000000000794d */ /* 0x000fea0003800000 */
.L_x_6:
        /* <DEDUP_REMOVED lines=14> */
.L_x_30:


//--------------------- .text._ZN7cutlass13device_kernelIN5flash19enable_sm80_to_sm89INS1_16FlashAttnFwdSm80INS1_25CollectiveMainloopFwdSm80ILi8ELi1ELb1EN4cute5tupleIJNS5_1CILi128EEENS7_ILi96EEES8_EEELi128ENS_6half_tEfNS_4arch4Sm80ELb0ELb1ELb1ELb1ELb0ELb0ELb1ELb1EEENS1_21CollectiveEpilogueFwdINS6_IJS8_S8_S9_EEENS6_IJNS7_ILi1EEESH_SH_EEESB_SD_Li256ELb1ELb1ELb1ELb0EEENS1_36VarlenDynamicPersistentTileSchedulerILi128ELi96ELi256ELi256ELb1ELb1ELb0ELb1ELb0ELb1EEEEEEEEEvNT_6ParamsE --------------------------
	.section	.text._ZN7cutlass13device_kernelIN5flash19enable_sm80_to_sm89INS1_16FlashAttnFwdSm80INS1_25CollectiveMainloopFwdSm80ILi8ELi1ELb1EN4cute5tupleIJNS5_1CILi128EEENS7_ILi96EEES8_EEELi128ENS_6half_tEfNS_4arch4Sm80ELb0ELb1ELb1ELb1ELb0ELb0ELb1ELb1EEENS1_21CollectiveEpilogueFwdINS6_IJS8_S8_S9_EEENS6_IJNS7_ILi1EEESH_SH_EEESB_SD_Li256ELb1ELb1ELb1ELb0EEENS1_36VarlenDynamicPersistentTileSchedulerILi128ELi96ELi256ELi256ELb1ELb1ELb0ELb1ELb0ELb1EEEEEEEEEvNT_6ParamsE,"ax",@progbits
	.align	128
.text._ZN7cutlass13device_kernelIN5flash19enable_sm80_to_sm89INS1_16FlashAttnFwdSm80INS1_25CollectiveMainloopFwdSm80ILi8ELi1ELb1EN4cute5tupleIJNS5_1CILi128EEENS7_ILi96EEES8_EEELi128ENS_6half_tEfNS_4arch4Sm80ELb0ELb1ELb1ELb1ELb0ELb0ELb1ELb1EEENS1_21CollectiveEpilogueFwdINS6_IJS8_S8_S9_EEENS6_IJNS7_ILi1EEESH_SH_EEESB_SD_Li256ELb1ELb1ELb1ELb0EEENS1_36VarlenDynamicPersistentTileSchedulerILi128ELi96ELi256ELi256ELb1ELb1ELb0ELb1ELb0ELb1EEEEEEEEEvNT_6ParamsE:
        .type           _ZN7cutlass13device_kernelIN5flash19enable_sm80_to_sm89INS1_16FlashAttnFwdSm80INS1_25CollectiveMainloopFwdSm80ILi8ELi1ELb1EN4cute5tupleIJNS5_1CILi128EEENS7_ILi96EEES8_EEELi128ENS_6half_tEfNS_4arch4Sm80ELb0ELb1ELb1ELb1ELb0ELb0ELb1ELb1EEENS1_21CollectiveEpilogueFwdINS6_IJS8_S8_S9_EEENS6_IJNS7_ILi1EEESH_SH_EEESB_SD_Li256ELb1ELb1ELb1ELb0EEENS1_36VarlenDynamicPersistentTileSchedulerILi128ELi96ELi256ELi256ELb1ELb1ELb0ELb1ELb0ELb1EEEEEEEEEvNT_6ParamsE,@function
        .size           _ZN7cutlass13device_kernelIN5flash19enable_sm80_to_sm89INS1_16FlashAttnFwdSm80INS1_25CollectiveMainloopFwdSm80ILi8ELi1ELb1EN4cute5tupleIJNS5_1CILi128EEENS7_ILi96EEES8_EEELi128ENS_6half_tEfNS_4arch4Sm80ELb0ELb1ELb1ELb1ELb0ELb0ELb1ELb1EEENS1_21CollectiveEpilogueFwdINS6_IJS8_S8_S9_EEENS6_IJNS7_ILi1EEESH_SH_EEESB_SD_Li256ELb1ELb1ELb1ELb0EEENS1_36VarlenDynamicPersistentTileSchedulerILi128ELi96ELi256ELi256ELb1ELb1ELb0ELb1ELb0ELb1EEEEEEEEEvNT_6ParamsE,(.L_x_31 - _ZN7cutlass13device_kernelIN5flash19enable_sm80_to_sm89INS1_16FlashAttnFwdSm80INS1_25CollectiveMainloopFwdSm80ILi8ELi1ELb1EN4cute5tupleIJNS5_1CILi128EEENS7_ILi96EEES8_EEELi128ENS_6half_tEfNS_4arch4Sm80ELb0ELb1ELb1ELb1ELb0ELb0ELb1ELb1EEENS1_21CollectiveEpilogueFwdINS6_IJS8_S8_S9_EEENS6_IJNS7_ILi1EEESH_SH_EEESB_SD_Li256ELb1ELb1ELb1ELb0EEENS1_36VarlenDynamicPersistentTileSchedulerILi128ELi96ELi256ELi256ELb1ELb1ELb0ELb1ELb0ELb1EEEEEEEEEvNT_6ParamsE)
        .other          _ZN7cutlass13device_kernelIN5flash19enable_sm80_to_sm89INS1_16FlashAttnFwdSm80INS1_25CollectiveMainloopFwdSm80ILi8ELi1ELb1EN4cute5tupleIJNS5_1CILi128EEENS7_ILi96EEES8_EEELi128ENS_6half_tEfNS_4arch4Sm80ELb0ELb1ELb1ELb1ELb0ELb0ELb1ELb1EEENS1_21CollectiveEpilogueFwdINS6_IJS8_S8_S9_EEENS6_IJNS7_ILi1EEESH_SH_EEESB_SD_Li256ELb1ELb1ELb1ELb0EEENS1_36VarlenDynamicPersistentTileSchedulerILi128ELi96ELi256ELi256ELb1ELb1ELb0ELb1ELb0ELb1EEEEEEEEEvNT_6ParamsE,@"STO_CUDA_ENTRY STV_DEFAULT"
_ZN7cutlass13device_kernelIN5flash19enable_sm80_to_sm89INS1_16FlashAttnFwdSm80INS1_25CollectiveMainloopFwdSm80ILi8ELi1ELb1EN4cute5tupleIJNS5_1CILi128EEENS7_ILi96EEES8_EEELi128ENS_6half_tEfNS_4arch4Sm80ELb0ELb1ELb1ELb1ELb0ELb0ELb1ELb1EEENS1_21CollectiveEpilogueFwdINS6_IJS8_S8_S9_EEENS6_IJNS7_ILi1EEESH_SH_EEESB_SD_Li256ELb1ELb1ELb1ELb0EEENS1_36VarlenDynamicPersistentTileSchedulerILi128ELi96ELi256ELi256ELb1ELb1ELb0ELb1ELb0ELb1EEEEEEEEEvNT_6ParamsE:
[----:B------:R-:W-:Y:S01]  /*0000*/  LDC R1, c[0x0][0x28] ;  /* 0x00000a00ff017b82 */ /* 0x000fe20000000800 */
[----:B------:R-:W-:Y:S05]  /*0010*/  EXIT ;  /* 0x000000000000794d */ /* 0x000fea0003800000 */
.L_x_7:
        /* <DEDUP_REMOVED lines=14> */
.L_x_31:


//--------------------- .text._ZN7cutlass13device_kernelIN5flash19enable_sm80_to_sm89INS1_16FlashAttnFwdSm80INS1_25CollectiveMainloopFwdSm80ILi8ELi1ELb1EN4cute5tupleIJNS5_1CILi128EEENS7_ILi96EEES8_EEELi128ENS_6half_tEfNS_4arch4Sm80ELb0ELb1ELb1ELb1ELb0ELb1ELb1ELb1EEENS1_21CollectiveEpilogueFwdINS6_IJS8_S8_S9_EEENS6_IJNS7_ILi1EEESH_SH_EEESB_SD_Li256ELb1ELb1ELb1ELb0EEENS1_36VarlenDynamicPersistentTileSchedulerILi128ELi96ELi256ELi256ELb1ELb1ELb0ELb1ELb0ELb1EEEEEEEEEvNT_6ParamsE --------------------------
	.section	.text._ZN7cutlass13device_kernelIN5flash19enable_sm80_to_sm89INS1_16FlashAttnFwdSm80INS1_25CollectiveMainloopFwdSm80ILi8ELi1ELb1EN4cute5tupleIJNS5_1CILi128EEENS7_ILi96EEES8_EEELi128ENS_6half_tEfNS_4arch4Sm80ELb0ELb1ELb1ELb1ELb0ELb1ELb1ELb1EEENS1_21CollectiveEpilogueFwdINS6_IJS8_S8_S9_EEENS6_IJNS7_ILi1EEESH_SH_EEESB_SD_Li256ELb1ELb1ELb1ELb0EEENS1_36VarlenDynamicPersistentTileSchedulerILi128ELi96ELi256ELi256ELb1ELb1ELb0ELb1ELb0ELb1EEEEEEEEEvNT_6ParamsE,"ax",@progbits
	.align	128
.text._ZN7cutlass13device_kernelIN5flash19enable_sm80_to_sm89INS1_16FlashAttnFwdSm80INS1_25CollectiveMainloopFwdSm80ILi8ELi1ELb1EN4cute5tupleIJNS5_1CILi128EEENS7_ILi96EEES8_EEELi128ENS_6half_tEfNS_4arch4Sm80ELb0ELb1ELb1ELb1ELb0ELb1ELb1ELb1EEENS1_21CollectiveEpilogueFwdINS6_IJS8_S8_S9_EEENS6_IJNS7_ILi1EEESH_SH_EEESB_SD_Li256ELb1ELb1ELb1ELb0EEENS1_36VarlenDynamicPersistentTileSchedulerILi128ELi96ELi256ELi256ELb1ELb1ELb0ELb1ELb0ELb1EEEEEEEEEvNT_6ParamsE:
        .type           _ZN7cutlass13device_kernelIN5flash19enable_sm80_to_sm89INS1_16FlashAttnFwdSm80INS1_25CollectiveMainloopFwdSm80ILi8ELi1ELb1EN4cute5tupleIJNS5_1CILi128EEENS7_ILi96EEES8_EEELi128ENS_6half_tEfNS_4arch4Sm80ELb0ELb1ELb1ELb1ELb0ELb1ELb1ELb1EEENS1_21CollectiveEpilogueFwdINS6_IJS8_S8_S9_EEENS6_IJNS7_ILi1EEESH_SH_EEESB_SD_Li256ELb1ELb1ELb1ELb0EEENS1_36VarlenDynamicPersistentTileSchedulerILi128ELi96ELi256ELi256ELb1ELb1ELb0ELb1ELb0ELb1EEEEEEEEEvNT_6ParamsE,@function
        .size           _ZN7cutlass13device_kernelIN5flash19enable_sm80_to_sm89INS1_16FlashAttnFwdSm80INS1_25CollectiveMainloopFwdSm80ILi8ELi1ELb1EN4cute5tupleIJNS5_1CILi128EEENS7_ILi96EEES8_EEELi128ENS_6half_tEfNS_4arch4Sm80ELb0ELb1ELb1ELb1ELb0ELb1ELb1ELb1EEENS1_21CollectiveEpilogueFwdINS6_IJS8_S8_S9_EEENS6_IJNS7_ILi1EEESH_SH_EEESB_SD_Li256ELb1ELb1ELb1ELb0EEENS1_36VarlenDynamicPersistentTileSchedulerILi128ELi96ELi256ELi256ELb1ELb1ELb0ELb1ELb0ELb1EEEEEEEEEvNT_6ParamsE,(.L_x_32 - _ZN7cutlass13device_kernelIN5flash19enable_sm80_to_sm89INS1_16FlashAttnFwdSm80INS1_25CollectiveMainloopFwdSm80ILi8ELi1ELb1EN4cute5tupleIJNS5_1CILi128EEENS7_ILi96EEES8_EEELi128ENS_6half_tEfNS_4arch4Sm80ELb0ELb1ELb1ELb1ELb0ELb1ELb1ELb1EEENS1_21CollectiveEpilogueFwdINS6_IJS8_S8_S9_EEENS6_IJNS7_ILi1EEESH_SH_EEESB_SD_Li256ELb1ELb1ELb1ELb0EEENS1_36VarlenDynamicPersistentTileSchedulerILi128ELi96ELi256ELi256ELb1ELb1ELb0ELb1ELb0ELb1EEEEEEEEEvNT_6ParamsE)
        .other          _ZN7cutlass13device_kernelIN5flash19enable_sm80_to_sm89INS1_16FlashAttnFwdSm80INS1_25CollectiveMainloopFwdSm80ILi8ELi1ELb1EN4cute5tupleIJNS5_1CILi128EEENS7_ILi96EEES8_EEELi128ENS_6half_tEfNS_4arch4Sm80ELb0ELb1ELb1ELb1ELb0ELb1ELb1ELb1EEENS1_21CollectiveEpilogueFwdINS6_IJS8_S8_S9_EEENS6_IJNS7_ILi1EEESH_SH_EEESB_SD_Li256ELb1ELb1ELb1ELb0EEENS1_36VarlenDynamicPersistentTileSchedulerILi128ELi96ELi256ELi256ELb1ELb1ELb0ELb1ELb0ELb1EEEEEEEEEvNT_6ParamsE,@"STO_CUDA_ENTRY STV_DEFAULT"
_ZN7cutlass13device_kernelIN5flash19enable_sm80_to_sm89INS1_16FlashAttnFwdSm80INS1_25CollectiveMainloopFwdSm80ILi8ELi1ELb1EN4cute5tupleIJNS5_1CILi128EEENS7_ILi96EEES8_EEELi128ENS_6half_tEfNS_4arch4Sm80ELb0ELb1ELb1ELb1ELb0ELb1ELb1ELb1EEENS1_21CollectiveEpilogueFwdINS6_IJS8_S8_S9_EEENS6_IJNS7_ILi1EEESH_SH_EEESB_SD_Li256ELb1ELb1ELb1ELb0EEENS1_36VarlenDynamicPersistentTileSchedulerILi128ELi96ELi256ELi256ELb1ELb1ELb0ELb1ELb0ELb1EEEEEEEEEvNT_6ParamsE:
[----:B------:R-:W-:Y:S01]  /*0000*/  LDC R1, c[0x0][0x28] ;  /* 0x00000a00ff017b82 */ /* 0x000fe20000000800 */
[----:B------:R-:W-:Y:S05]  /*0010*/  EXIT ;  /* 0x000000000000794d */ /* 0x000fea0003800000 */
.L_x_8:
        /* <DEDUP_REMOVED lines=14> */
.L_x_32:


//--------------------- .text._ZN7cutlass13device_kernelIN5flash19enable_sm80_to_sm89INS1_16FlashAttnFwdSm80INS1_25CollectiveMainloopFwdSm80ILi4ELi1ELb0EN4cute5tupleIJNS5_1CILi128EEENS7_ILi64EEES8_EEELi128ENS_6half_tEfNS_4arch4Sm80ELb1ELb0ELb1ELb0ELb0ELb0ELb1ELb1EEENS1_21CollectiveEpilogueFwdINS6_IJS8_S8_S9_EEENS6_IJNS7_ILi1EEESH_SH_EEESB_SD_Li128ELb0ELb1ELb1ELb0EEENS1_30DynamicPersistentTileSchedulerILi128ELi128ELb1ELb1ELb0EEEEEEEEEvNT_6ParamsE --------------------------
	.section	.text._ZN7cutlass13device_kernelIN5flash19enable_sm80_to_sm89INS1_16FlashAttnFwdSm80INS1_25CollectiveMainloopFwdSm80ILi4ELi1ELb0EN4cute5tupleIJNS5_1CILi128EEENS7_ILi64EEES8_EEELi128ENS_6half_tEfNS_4arch4Sm80ELb1ELb0ELb1ELb0ELb0ELb0ELb1ELb1EEENS1_21CollectiveEpilogueFwdINS6_IJS8_S8_S9_EEENS6_IJNS7_ILi1EEESH_SH_EEESB_SD_Li128ELb0ELb1ELb1ELb0EEENS1_30DynamicPersistentTileSchedulerILi128ELi128ELb1ELb1ELb0EEEEEEEEEvNT_6ParamsE,"ax",@progbits
	.align	128
.text._ZN7cutlass13device_kernelIN5flash19enable_sm80_to_sm89INS1_16FlashAttnFwdSm80INS1_25CollectiveMainloopFwdSm80ILi4ELi1ELb0EN4cute5tupleIJNS5_1CILi128EEENS7_ILi64EEES8_EEELi128ENS_6half_tEfNS_4arch4Sm80ELb1ELb0ELb1ELb0ELb0ELb0ELb1ELb1EEENS1_21CollectiveEpilogueFwdINS6_IJS8_S8_S9_EEENS6_IJNS7_ILi1EEESH_SH_EEESB_SD_Li128ELb0ELb1ELb1ELb0EEENS1_30DynamicPersistentTileSchedulerILi128ELi128ELb1ELb1ELb0EEEEEEEEEvNT_6ParamsE:
        .type           _ZN7cutlass13device_kernelIN5flash19enable_sm80_to_sm89INS1_16FlashAttnFwdSm80INS1_25CollectiveMainloopFwdSm80ILi4ELi1ELb0EN4cute5tupleIJNS5_1CILi128EEENS7_ILi64EEES8_EEELi128ENS_6half_tEfNS_4arch4Sm80ELb1ELb0ELb1ELb0ELb0ELb0ELb1ELb1EEENS1_21CollectiveEpilogueFwdINS6_IJS8_S8_S9_EEENS6_IJNS7_ILi1EEESH_SH_EEESB_SD_Li128ELb0ELb1ELb1ELb0EEENS1_30DynamicPersistentTileSchedulerILi128ELi128ELb1ELb1ELb0EEEEEEEEEvNT_6ParamsE,@function
        .size           _ZN7cutlass13device_kernelIN5flash19enable_sm80_to_sm89INS1_16FlashAttnFwdSm80INS1_25CollectiveMainloopFwdSm80ILi4ELi1ELb0EN4cute5tupleIJNS5_1CILi128EEENS7_ILi64EEES8_EEELi128ENS_6half_tEfNS_4arch4Sm80ELb1ELb0ELb1ELb0ELb0ELb0ELb1ELb1EEENS1_21CollectiveEpilogueFwdINS6_IJS8_S8_S9_EEENS6_IJNS7_ILi1EEESH_SH_EEESB_SD_Li128ELb0ELb1ELb1ELb0EEENS1_30DynamicPersistentTileSchedulerILi128ELi128ELb1ELb1ELb0EEEEEEEEEvNT_6ParamsE,(.L_x_33 - _ZN7cutlass13device_kernelIN5flash19enable_sm80_to_sm89INS1_16FlashAttnFwdSm80INS1_25CollectiveMainloopFwdSm80ILi4ELi1ELb0EN4cute5tupleIJNS5_1CILi128EEENS7_ILi64EEES8_EEELi128ENS_6half_tEfNS_4arch4Sm80ELb1ELb0ELb1ELb0ELb0ELb0ELb1ELb1EEENS1_21CollectiveEpilogueFwdINS6_IJS8_S8_S9_EEENS6_IJNS7_ILi1EEESH_SH_EEESB_SD_Li128ELb0ELb1ELb1ELb0EEENS1_30DynamicPersistentTileSchedulerILi128ELi128ELb1ELb1ELb0EEEEEEEEEvNT_6ParamsE)
        .other          _ZN7cutlass13device_kernelIN5flash19enable_sm80_to_sm89INS1_16FlashAttnFwdSm80INS1_25CollectiveMainloopFwdSm80ILi4ELi1ELb0EN4cute5tupleIJNS5_1CILi128EEENS7_ILi64EEES8_EEELi128ENS_6half_tEfNS_4arch4Sm80ELb1ELb0ELb1ELb0ELb0ELb0ELb1ELb1EEENS1_21CollectiveEpilogueFwdINS6_IJS8_S8_S9_EEENS6_IJNS7_ILi1EEESH_SH_EEESB_SD_Li128ELb0ELb1ELb1ELb0EEENS1_30DynamicPersistentTileSchedulerILi128ELi128ELb1ELb1ELb0EEEEEEEEEvNT_6ParamsE,@"STO_CUDA_ENTRY STV_DEFAULT"
_ZN7cutlass13device_kernelIN5flash19enable_sm80_to_sm89INS1_16FlashAttnFwdSm80INS1_25CollectiveMainloopFwdSm80ILi4ELi1ELb0EN4cute5tupleIJNS5_1CILi128EEENS7_ILi64EEES8_EEELi128ENS_6half_tEfNS_4arch4Sm80ELb1ELb0ELb1ELb0ELb0ELb0ELb1ELb1EEENS1_21CollectiveEpilogueFwdINS6_IJS8_S8_S9_EEENS6_IJNS7_ILi1EEESH_SH_EEESB_SD_Li128ELb0ELb1ELb1ELb0EEENS1_30DynamicPersistentTileSchedulerILi128ELi128ELb1ELb1ELb0EEEEEEEEEvNT_6ParamsE:
[----:B------:R-:W-:Y:S01]  /*0000*/  LDC R1, c[0x0][0x28] ;  /* 0x00000a00ff017b82 */ /* 0x000fe20000000800 */
[----:B------:R-:W-:Y:S05]  /*0010*/  EXIT ;  /* 0x000000000000794d */ /* 0x000fea0003800000 */
.L_x_9:
        /* <DEDUP_REMOVED lines=14> */
.L_x_33:


//--------------------- .text._ZN7cutlass13device_kernelIN5flash19enable_sm80_to_sm89INS1_16FlashAttnFwdSm80INS1_25CollectiveMainloopFwdSm80ILi8ELi1ELb1EN4cute5tupleIJNS5_1CILi128EEENS7_ILi112EEES8_EEELi128ENS_6half_tEfNS_4arch4Sm80ELb1ELb0ELb1ELb1ELb0ELb0ELb1ELb1EEENS1_21CollectiveEpilogueFwdINS6_IJS8_S8_S9_EEENS6_IJNS7_ILi1EEESH_SH_EEESB_SD_Li256ELb1ELb1ELb1ELb0EEENS1_36VarlenDynamicPersistentTileSchedulerILi128ELi112ELi256ELi256ELb1ELb1ELb0ELb1ELb1ELb1EEEEEEEEEvNT_6ParamsE --------------------------
	.section	.text._ZN7cutlass13device_kernelIN5flash19enable_sm80_to_sm89INS1_16FlashAttnFwdSm80INS1_25CollectiveMainloopFwdSm80ILi8ELi1ELb1EN4cute5tupleIJNS5_1CILi128EEENS7_ILi112EEES8_EEELi128ENS_6half_tEfNS_4arch4Sm80ELb1ELb0ELb1ELb1ELb0ELb0ELb1ELb1EEENS1_21CollectiveEpilogueFwdINS6_IJS8_S8_S9_EEENS6_IJNS7_ILi1EEESH_SH_EEESB_SD_Li256ELb1ELb1ELb1ELb0EEENS1_36VarlenDynamicPersistentTileSchedulerILi128ELi112ELi256ELi256ELb1ELb1ELb0ELb1ELb1ELb1EEEEEEEEEvNT_6ParamsE,"ax",@progbits
	.align	128
.text._ZN7cutlass13device_kernelIN5flash19enable_sm80_to_sm89INS1_16FlashAttnFwdSm80INS1_25CollectiveMainloopFwdSm80ILi8ELi1ELb1EN4cute5tupleIJNS5_1CILi128EEENS7_ILi112EEES8_EEELi128ENS_6half_tEfNS_4arch4Sm80ELb1ELb0ELb1ELb1ELb0ELb0ELb1ELb1EEENS1_21CollectiveEpilogueFwdINS6_IJS8_S8_S9_EEENS6_IJNS7_ILi1EEESH_SH_EEESB_SD_Li256ELb1ELb1ELb1ELb0EEENS1_36VarlenDynamicPersistentTileSchedulerILi128ELi112ELi256ELi256ELb1ELb1ELb0ELb1ELb1ELb1EEEEEEEEEvNT_6ParamsE:
        .type           _ZN7cutlass13device_kernelIN5flash19enable_sm80_to_sm89INS1_16FlashAttnFwdSm80INS1_25CollectiveMainloopFwdSm80ILi8ELi1ELb1EN4cute5tupleIJNS5_1CILi128EEENS7_ILi112EEES8_EEELi128ENS_6half_tEfNS_4arch4Sm80ELb1ELb0ELb1ELb1ELb0ELb0ELb1ELb1EEENS1_21CollectiveEpilogueFwdINS6_IJS8_S8_S9_EEENS6_IJNS7_ILi1EEESH_SH_EEESB_SD_Li256ELb1ELb1ELb1ELb0EEENS1_36VarlenDynamicPersistentTileSchedulerILi128ELi112ELi256ELi256ELb1ELb1ELb0ELb1ELb1ELb1EEEEEEEEEvNT_6ParamsE,@function
        .size           _ZN7cutlass13device_kernelIN5flash19enable_sm80_to_sm89INS1_16FlashAttnFwdSm80INS1_25CollectiveMainloopFwdSm80ILi8ELi1ELb1EN4cute5tupleIJNS5_1CILi128EEENS7_ILi112EEES8_EEELi128ENS_6half_tEfNS_4arch4Sm80ELb1ELb0ELb1ELb1ELb0ELb0ELb1ELb1EEENS1_21CollectiveEpilogueFwdINS6_IJS8_S8_S9_EEENS6_IJNS7_ILi1EEESH_SH_EEESB_SD_Li256ELb1ELb1ELb1ELb0EEENS1_36VarlenDynamicPersistentTileSchedulerILi128ELi112ELi256ELi256ELb1ELb1ELb0ELb1ELb1ELb1EEEEEEEEEvNT_6ParamsE,(.L_x_34 - _ZN7cutlass13device_kernelIN5flash19enable_sm80_to_sm89INS1_16FlashAttnFwdSm80INS1_25CollectiveMainloopFwdSm80ILi8ELi1ELb1EN4cute5tupleIJNS5_1CILi128EEENS7_ILi112EEES8_EEELi128ENS_6half_tEfNS_4arch4Sm80ELb1ELb0ELb1ELb1ELb0ELb0ELb1ELb1EEENS1_21CollectiveEpilogueFwdINS6_IJS8_S8_S9_EEENS6_IJNS7_ILi1EEESH_SH_EEESB_SD_Li256ELb1ELb1ELb1ELb0EEENS1_36VarlenDynamicPersistentTileSchedulerILi128ELi112ELi256ELi256ELb1ELb1ELb0ELb1ELb1ELb1EEEEEEEEEvNT_6ParamsE)
        .other          _ZN7cutlass13device_kernelIN5flash19enable_sm80_to_sm89INS1_16FlashAttnFwdSm80INS1_25CollectiveMainloopFwdSm80ILi8ELi1ELb1EN4cute5tupleIJNS5_1CILi128EEENS7_ILi112EEES8_EEELi128ENS_6half_tEfNS_4arch4Sm80ELb1ELb0ELb1ELb1ELb0ELb0ELb1ELb1EEENS1_21CollectiveEpilogueFwdINS6_IJS8_S8_S9_EEENS6_IJNS7_ILi1EEESH_SH_EEESB_SD_Li256ELb1ELb1ELb1ELb0EEENS1_36VarlenDynamicPersistentTileSchedulerILi128ELi112ELi256ELi256ELb1ELb1ELb0ELb1ELb1ELb1EEEEEEEEEvNT_6ParamsE,@"STO_CUDA_ENTRY STV_DEFAULT"
_ZN7cutlass13device_kernelIN5flash19enable_sm80_to_sm89INS1_16FlashAttnFwdSm80INS1_25CollectiveMainloopFwdSm80ILi8ELi1ELb1EN4cute5tupleIJNS5_1CILi128EEENS7_ILi112EEES8_EEELi128ENS_6half_tEfNS_4arch4Sm80ELb1ELb0ELb1ELb1ELb0ELb0ELb1ELb1EEENS1_21CollectiveEpilogueFwdINS6_IJS8_S8_S9_EEENS6_IJNS7_ILi1EEESH_SH_EEESB_SD_Li256ELb1ELb1ELb1ELb0EEENS1_36VarlenDynamicPersistentTileSchedulerILi128ELi112ELi256ELi256ELb1ELb1ELb0ELb1ELb1ELb1EEEEEEEEEvNT_6ParamsE:
[----:B------:R-:W-:Y:S01]  /*0000*/  LDC R1, c[0x0][0x28] ;  /* 0x00000a00ff017b82 */ /* 0x000fe20000000800 */
[----:B------:R-:W-:Y:S05]  /*0010*/  EXIT ;  /* 0x000000000000794d */ /* 0x000fea0003800000 */
.L_x_10:
        /* <DEDUP_REMOVED lines=14> */
.L_x_34:


//--------------------- .text._ZN7cutlass13device_kernelIN5flash19enable_sm80_to_sm89INS1_16FlashAttnFwdSm80INS1_25CollectiveMainloopFwdSm80ILi8ELi1ELb1EN4cute5tupleIJNS5_1CILi128EEENS7_ILi112EEES8_EEELi128ENS_6half_tEfNS_4arch4Sm80ELb1ELb0ELb1ELb1ELb0ELb1ELb1ELb1EEENS1_21CollectiveEpilogueFwdINS6_IJS8_S8_S9_EEENS6_IJNS7_ILi1EEESH_SH_EEESB_SD_Li256ELb1ELb1ELb1ELb0EEENS1_36VarlenDynamicPersistentTileSchedulerILi128ELi112ELi256ELi256ELb1ELb1ELb0ELb1ELb1ELb1EEEEEEEEEvNT_6ParamsE --------------------------
	.section	.text._ZN7cutlass13device_kernelIN5flash19enable_sm80_to_sm89INS1_16FlashAttnFwdSm80INS1_25CollectiveMainloopFwdSm80ILi8ELi1ELb1EN4cute5tupleIJNS5_1CILi128EEENS7_ILi112EEES8_EEELi128ENS_6half_tEfNS_4arch4Sm80ELb1ELb0ELb1ELb1ELb0ELb1ELb1ELb1EEENS1_21CollectiveEpilogueFwdINS6_IJS8_S8_S9_EEENS6_IJNS7_ILi1EEESH_SH_EEESB_SD_Li256ELb1ELb1ELb1ELb0EEENS1_36VarlenDynamicPersistentTileSchedulerILi128ELi112ELi256ELi256ELb1ELb1ELb0ELb1ELb1ELb1EEEEEEEEEvNT_6ParamsE,"ax",@progbits
	.align	128
.text._ZN7cutlass13device_kernelIN5flash19enable_sm80_to_sm89INS1_16FlashAttnFwdSm80INS1_25CollectiveMainloopFwdSm80ILi8ELi1ELb1EN4cute5tupleIJNS5_1CILi128EEENS7_ILi112EEES8_EEELi128ENS_6half_tEfNS_4arch4Sm80ELb1ELb0ELb1ELb1ELb0ELb1ELb1ELb1EEENS1_21CollectiveEpilogueFwdINS6_IJS8_S8_S9_EEENS6_IJNS7_ILi1EEESH_SH_EEESB_SD_Li256ELb1ELb1ELb1ELb0EEENS1_36VarlenDynamicPersistentTileSchedulerILi128ELi112ELi256ELi256ELb1ELb1ELb0ELb1ELb1ELb1EEEEEEEEEvNT_6ParamsE:
        .type           _ZN7cutlass13device_kernelIN5flash19enable_sm80_to_sm89INS1_16FlashAttnFwdSm80INS1_25CollectiveMainloopFwdSm80ILi8ELi1ELb1EN4cute5tupleIJNS5_1CILi128EEENS7_ILi112EEES8_EEELi128ENS_6half_tEfNS_4arch4Sm80ELb1ELb0ELb1ELb1ELb0ELb1ELb1ELb1EEENS1_21CollectiveEpilogueFwdINS6_IJS8_S8_S9_EEENS6_IJNS7_ILi1EEESH_SH_EEESB_SD_Li256ELb1ELb1ELb1ELb0EEENS1_36VarlenDynamicPersistentTileSchedulerILi128ELi112ELi256ELi256ELb1ELb1ELb0ELb1ELb1ELb1EEEEEEEEEvNT_6ParamsE,@function
        .size           _ZN7cutlass13device_kernelIN5flash19enable_sm80_to_sm89INS1_16FlashAttnFwdSm80INS1_25CollectiveMainloopFwdSm80ILi8ELi1ELb1EN4cute5tupleIJNS5_1CILi128EEENS7_ILi112EEES8_EEELi128ENS_6half_tEfNS_4arch4Sm80ELb1ELb0ELb1ELb1ELb0ELb1ELb1ELb1EEENS1_21CollectiveEpilogueFwdINS6_IJS8_S8_S9_EEENS6_IJNS7_ILi1EEESH_SH_EEESB_SD_Li256ELb1ELb1ELb1ELb0EEENS1_36VarlenDynamicPersistentTileSchedulerILi128ELi112ELi256ELi256ELb1ELb1ELb0ELb1ELb1ELb1EEEEEEEEEvNT_6ParamsE,(.L_x_35 - _ZN7cutlass13device_kernelIN5flash19enable_sm80_to_sm89INS1_16FlashAttnFwdSm80INS1_25CollectiveMainloopFwdSm80ILi8ELi1ELb1EN4cute5tupleIJNS5_1CILi128EEENS7_ILi112EEES8_EEELi128ENS_6half_tEfNS_4arch4Sm80ELb1ELb0ELb1ELb1ELb0ELb1ELb1ELb1EEENS1_21CollectiveEpilogueFwdINS6_IJS8_S8_S9_EEENS6_IJNS7_ILi1EEESH_SH_EEESB_SD_Li256ELb1ELb1ELb1ELb0EEENS1_36VarlenDynamicPersistentTileSchedulerILi128ELi112ELi256ELi256ELb1ELb1ELb0ELb1ELb1ELb1EEEEEEEEEvNT_6ParamsE)
        .other          _ZN7cutlass13device_kernelIN5flash19enable_sm80_to_sm89INS1_16FlashAttnFwdSm80INS1_25CollectiveMainloopFwdSm80ILi8ELi1ELb1EN4cute5tupleIJNS5_1CILi128EEENS7_ILi112EEES8_EEELi128ENS_6half_tEfNS_4arch4Sm80ELb1ELb0ELb1ELb1ELb0ELb1ELb1ELb1EEENS1_21CollectiveEpilogueFwdINS6_IJS8_S8_S9_EEENS6_IJNS7_ILi1EEESH_SH_EEESB_SD_Li256ELb1ELb1ELb1ELb0EEENS1_36VarlenDynamicPersistentTileSchedulerILi128ELi112ELi256ELi256ELb1ELb1ELb0ELb1ELb1ELb1EEEEEEEEEvNT_6ParamsE,@"STO_CUDA_ENTRY STV_DEFAULT"
_ZN7cutlass13device_kernelIN5flash19enable_sm80_to_sm89INS1_16FlashAttnFwdSm80INS1_25CollectiveMainloopFwdSm80ILi8ELi1ELb1EN4cute5tupleIJNS5_1CILi128EEENS7_ILi112EEES8_EEELi128ENS_6half_tEfNS_4arch4Sm80ELb1ELb0ELb1ELb1ELb0ELb1ELb1ELb1EEENS1_21CollectiveEpilogueFwdINS6_IJS8_S8_S9_EEENS6_IJNS7_ILi1EEESH_SH_EEESB_SD_Li256ELb1ELb1ELb1ELb0EEENS1_36VarlenDynamicPersistentTileSchedulerILi128ELi112ELi256ELi256ELb1ELb1ELb0ELb1ELb1ELb1EEEEEEEEEvNT_6ParamsE:
[----:B------:R-:W-:Y:S01]  /*0000*/  LDC R1, c[0x0][0x28] ;  /* 0x00000a00ff017b82 */ /* 0x000fe20000000800 */
[----:B------:R-:W-:Y:S05]  /*0010*/  EXIT ;  /* 0x000000000000794d */ /* 0x000fea0003800000 */
.L_x_11:
        /* <DEDUP_REMOVED lines=14> */
.L_x_35:


//--------------------- .text._ZN7cutlass13device_kernelIN5flash19enable_sm80_to_sm89INS1_16FlashAttnFwdSm80INS1_25CollectiveMainloopFwdSm80ILi8ELi1ELb1EN4cute5tupleIJNS5_1CILi128EEES8_S8_EEELi128ENS_6half_tEfNS_4arch4Sm80ELb0ELb0ELb0ELb0ELb0ELb0ELb1ELb1EEENS1_21CollectiveEpilogueFwdIS9_NS6_IJNS7_ILi1EEESF_SF_EEESA_SC_Li256ELb0ELb1ELb1ELb0EEENS1_19SingleTileSchedulerILb0ELb1ELb1ELi128EEEEEEEEEvNT_6ParamsE --------------------------
	.section	.text._ZN7cutlass13device_kernelIN5flash19enable_sm80_to_sm89INS1_16FlashAttnFwdSm80INS1_25CollectiveMainloopFwdSm80ILi8ELi1ELb1EN4cute5tupleIJNS5_1CILi128EEES8_S8_EEELi128ENS_6half_tEfNS_4arch4Sm80ELb0ELb0ELb0ELb0ELb0ELb0ELb1ELb1EEENS1_21CollectiveEpilogueFwdIS9_NS6_IJNS7_ILi1EEESF_SF_EEESA_SC_Li256ELb0ELb1ELb1ELb0EEENS1_19SingleTileSchedulerILb0ELb1ELb1ELi128EEEEEEEEEvNT_6ParamsE,"ax",@progbits
	.align	128
.text._ZN7cutlass13device_kernelIN5flash19enable_sm80_to_sm89INS1_16FlashAttnFwdSm80INS1_25CollectiveMainloopFwdSm80ILi8ELi1ELb1EN4cute5tupleIJNS5_1CILi128EEES8_S8_EEELi128ENS_6half_tEfNS_4arch4Sm80ELb0ELb0ELb0ELb0ELb0ELb0ELb1ELb1EEENS1_21CollectiveEpilogueFwdIS9_NS6_IJNS7_ILi1EEESF_SF_EEESA_SC_Li256ELb0ELb1ELb1ELb0EEENS1_19SingleTileSchedulerILb0ELb1ELb1ELi128EEEEEEEEEvNT_6ParamsE:
        .type           _ZN7cutlass13device_kernelIN5flash19enable_sm80_to_sm89INS1_16FlashAttnFwdSm80INS1_25CollectiveMainloopFwdSm80ILi8ELi1ELb1EN4cute5tupleIJNS5_1CILi128EEES8_S8_EEELi128ENS_6half_tEfNS_4arch4Sm80ELb0ELb0ELb0ELb0ELb0ELb0ELb1ELb1EEENS1_21CollectiveEpilogueFwdIS9_NS6_IJNS7_ILi1EEESF_SF_EEESA_SC_Li256ELb0ELb1ELb1ELb0EEENS1_19SingleTileSchedulerILb0ELb1ELb1ELi128EEEEEEEEEvNT_6ParamsE,@function
        .size           _ZN7cutlass13device_kernelIN5flash19enable_sm80_to_sm89INS1_16FlashAttnFwdSm80INS1_25CollectiveMainloopFwdSm80ILi8ELi1ELb1EN4cute5tupleIJNS5_1CILi128EEES8_S8_EEELi128ENS_6half_tEfNS_4arch4Sm80ELb0ELb0ELb0ELb0ELb0ELb0ELb1ELb1EEENS1_21CollectiveEpilogueFwdIS9_NS6_IJNS7_ILi1EEESF_SF_EEESA_SC_Li256ELb0ELb1ELb1ELb0EEENS1_19SingleTileSchedulerILb0ELb1ELb1ELi128EEEEEEEEEvNT_6ParamsE,(.L_x_36 - _ZN7cutlass13device_kernelIN5flash19enable_sm80_to_sm89INS1_16FlashAttnFwdSm80INS1_25CollectiveMainloopFwdSm80ILi8ELi1ELb1EN4cute5tupleIJNS5_1CILi128EEES8_S8_EEELi128ENS_6half_tEfNS_4arch4Sm80ELb0ELb0ELb0ELb0ELb0ELb0ELb1ELb1EEENS1_21CollectiveEpilogueFwdIS9_NS6_IJNS7_ILi1EEESF_SF_EEESA_SC_Li256ELb0ELb1ELb1ELb0EEENS1_19SingleTileSchedulerILb0ELb1ELb1ELi128EEEEEEEEEvNT_6ParamsE)
        .other          _ZN7cutlass13device_kernelIN5flash19enable_sm80_to_sm89INS1_16FlashAttnFwdSm80INS1_25CollectiveMainloopFwdSm80ILi8ELi1ELb1EN4cute5tupleIJNS5_1CILi128EEES8_S8_EEELi128ENS_6half_tEfNS_4arch4Sm80ELb0ELb0ELb0ELb0ELb0ELb0ELb1ELb1EEENS1_21CollectiveEpilogueFwdIS9_NS6_IJNS7_ILi1EEESF_SF_EEESA_SC_Li256ELb0ELb1ELb1ELb0EEENS1_19SingleTileSchedulerILb0ELb1ELb1ELi128EEEEEEEEEvNT_6ParamsE,@"STO_CUDA_ENTRY STV_DEFAULT"
_ZN7cutlass13device_kernelIN5flash19enable_sm80_to_sm89INS1_16FlashAttnFwdSm80INS1_25CollectiveMainloopFwdSm80ILi8ELi1ELb1EN4cute5tupleIJNS5_1CILi128EEES8_S8_EEELi128ENS_6half_tEfNS_4arch4Sm80ELb0ELb0ELb0ELb0ELb0ELb0ELb1ELb1EEENS1_21CollectiveEpilogueFwdIS9_NS6_IJNS7_ILi1EEESF_SF_EEESA_SC_Li256ELb0ELb1ELb1ELb0EEENS1_19SingleTileSchedulerILb0ELb1ELb1ELi128EEEEEEEEEvNT_6ParamsE:
[----:B------:R-:W-:Y:S01]  /*0000*/  LDC R1, c[0x0][0x28] ;  /* 0x00000a00ff017b82 */ /* 0x000fe20000000800 */
[----:B------:R-:W-:Y:S05]  /*0010*/  EXIT ;  /* 0x000000000000794d */ /* 0x000fea0003800000 */
.L_x_12:
        /* <DEDUP_REMOVED lines=14> */
.L_x_36:


//--------------------- .text._ZN7cutlass13device_kernelIN5flash19enable_sm80_to_sm89INS1_16FlashAttnFwdSm80INS1_25CollectiveMainloopFwdSm80ILi8ELi1ELb1EN4cute5tupleIJNS5_1CILi128EEENS7_ILi96EEES8_EEELi128ENS_6half_tEfNS_4arch4Sm80ELb0ELb1ELb0ELb0ELb0ELb0ELb1ELb1EEENS1_21CollectiveEpilogueFwdINS6_IJS8_S8_S9_EEENS6_IJNS7_ILi1EEESH_SH_EEESB_SD_Li256ELb0ELb1ELb1ELb0EEENS1_19SingleTileSchedulerILb0ELb1ELb1ELi128EEEEEEEEEvNT_6ParamsE --------------------------
	.section	.text._ZN7cutlass13device_kernelIN5flash19enable_sm80_to_sm89INS1_16FlashAttnFwdSm80INS1_25CollectiveMainloopFwdSm80ILi8ELi1ELb1EN4cute5tupleIJNS5_1CILi128EEENS7_ILi96EEES8_EEELi128ENS_6half_tEfNS_4arch4Sm80ELb0ELb1ELb0ELb0ELb0ELb0ELb1ELb1EEENS1_21CollectiveEpilogueFwdINS6_IJS8_S8_S9_EEENS6_IJNS7_ILi1EEESH_SH_EEESB_SD_Li256ELb0ELb1ELb1ELb0EEENS1_19SingleTileSchedulerILb0ELb1ELb1ELi128EEEEEEEEEvNT_6ParamsE,"ax",@progbits
	.align	128
.text._ZN7cutlass13device_kernelIN5flash19enable_sm80_to_sm89INS1_16FlashAttnFwdSm80INS1_25CollectiveMainloopFwdSm80ILi8ELi1ELb1EN4cute5tupleIJNS5_1CILi128EEENS7_ILi96EEES8_EEELi128ENS_6half_tEfNS_4arch4Sm80ELb0ELb1ELb0ELb0ELb0ELb0ELb1ELb1EEENS1_21CollectiveEpilogueFwdINS6_IJS8_S8_S9_EEENS6_IJNS7_ILi1EEESH_SH_EEESB_SD_Li256ELb0ELb1ELb1ELb0EEENS1_19SingleTileSchedulerILb0ELb1ELb1ELi128EEEEEEEEEvNT_6ParamsE:
        .type           _ZN7cutlass13device_kernelIN5flash19enable_sm80_to_sm89INS1_16FlashAttnFwdSm80INS1_25CollectiveMainloopFwdSm80ILi8ELi1ELb1EN4cute5tupleIJNS5_1CILi128EEENS7_ILi96EEES8_EEELi128ENS_6half_tEfNS_4arch4Sm80ELb0ELb1ELb0ELb0ELb0ELb0ELb1ELb1EEENS1_21CollectiveEpilogueFwdINS6_IJS8_S8_S9_EEENS6_IJNS7_ILi1EEESH_SH_EEESB_SD_Li256ELb0ELb1ELb1ELb0EEENS1_19SingleTileSchedulerILb0ELb1ELb1ELi128EEEEEEEEEvNT_6ParamsE,@function
        .size           _ZN7cutlass13device_kernelIN5flash19enable_sm80_to_sm89INS1_16FlashAttnFwdSm80INS1_25CollectiveMainloopFwdSm80ILi8ELi1ELb1EN4cute5tupleIJNS5_1CILi128EEENS7_ILi96EEES8_EEELi128ENS_6half_tEfNS_4arch4Sm80ELb0ELb1ELb0ELb0ELb0ELb0ELb1ELb1EEENS1_21CollectiveEpilogueFwdINS6_IJS8_S8_S9_EEENS6_IJNS7_ILi1EEESH_SH_EEESB_SD_Li256ELb0ELb1ELb1ELb0EEENS1_19SingleTileSchedulerILb0ELb1ELb1ELi128EEEEEEEEEvNT_6ParamsE,(.L_x_37 - _ZN7cutlass13device_kernelIN5flash19enable_sm80_to_sm89INS1_16FlashAttnFwdSm80INS1_25CollectiveMainloopFwdSm80ILi8ELi1ELb1EN4cute5tupleIJNS5_1CILi128EEENS7_ILi96EEES8_EEELi128ENS_6half_tEfNS_4arch4Sm80ELb0ELb1ELb0ELb0ELb0ELb0ELb1ELb1EEENS1_21CollectiveEpilogueFwdINS6_IJS8_S8_S9_EEENS6_IJNS7_ILi1EEESH_SH_EEESB_SD_Li256ELb0ELb1ELb1ELb0EEENS1_19SingleTileSchedulerILb0ELb1ELb1ELi128EEEEEEEEEvNT_6ParamsE)
        .other          _ZN7cutlass13device_kernelIN5flash19enable_sm80_to_sm89INS1_16FlashAttnFwdSm80INS1_25CollectiveMainloopFwdSm80ILi8ELi1ELb1EN4cute5tupleIJNS5_1CILi128EEENS7_ILi96EEES8_EEELi128ENS_6half_tEfNS_4arch4Sm80ELb0ELb1ELb0ELb0ELb0ELb0ELb1ELb1EEENS1_21CollectiveEpilogueFwdINS6_IJS8_S8_S9_EEENS6_IJNS7_ILi1EEESH_SH_EEESB_SD_Li256ELb0ELb1ELb1ELb0EEENS1_19SingleTileSchedulerILb0ELb1ELb1ELi128EEEEEEEEEvNT_6ParamsE,@"STO_CUDA_ENTRY STV_DEFAULT"
_ZN7cutlass13device_kernelIN5flash19enable_sm80_to_sm89INS1_16FlashAttnFwdSm80INS1_25CollectiveMainloopFwdSm80ILi8ELi1ELb1EN4cute5tupleIJNS5_1CILi128EEENS7_ILi96EEES8_EEELi128ENS_6half_tEfNS_4arch4Sm80ELb0ELb1ELb0ELb0ELb0ELb0ELb1ELb1EEENS1_21CollectiveEpilogueFwdINS6_IJS8_S8_S9_EEENS6_IJNS7_ILi1EEESH_SH_EEESB_SD_Li256ELb0ELb1ELb1ELb0EEENS1_19SingleTileSchedulerILb0ELb1ELb1ELi128EEEEEEEEEvNT_6ParamsE:
[----:B------:R-:W-:Y:S01]  /*0000*/  LDC R1, c[0x0][0x28] ;  /* 0x00000a00ff017b82 */ /* 0x000fe20000000800 */
[----:B------:R-:W-:Y:S05]  /*0010*/  EXIT ;  /* 0x000000000000794d */ /* 0x000fea0003800000 */
.L_x_13:
        /* <DEDUP_REMOVED lines=14> */
.L_x_37:


//--------------------- .text._ZN7cutlass13device_kernelIN5flash19enable_sm80_to_sm89INS1_16FlashAttnFwdSm80INS1_25CollectiveMainloopFwdSm80ILi8ELi1ELb1EN4cute5tupleIJNS5_1CILi128EEES8_S8_EEELi128ENS_6half_tEfNS_4arch4Sm80ELb1ELb0ELb0ELb0ELb0ELb0ELb1ELb1EEENS1_21CollectiveEpilogueFwdIS9_NS6_IJNS7_ILi1EEESF_SF_EEESA_SC_Li256ELb0ELb1ELb1ELb0EEENS1_30DynamicPersistentTileSchedulerILi256ELi256ELb1ELb1ELb0EEEEEEEEEvNT_6ParamsE --------------------------
	.section	.text._ZN7cutlass13device_kernelIN5flash19enable_sm80_to_sm89INS1_16FlashAttnFwdSm80INS1_25CollectiveMainloopFwdSm80ILi8ELi1ELb1EN4cute5tupleIJNS5_1CILi128EEES8_S8_EEELi128ENS_6half_tEfNS_4arch4Sm80ELb1ELb0ELb0ELb0ELb0ELb0ELb1ELb1EEENS1_21CollectiveEpilogueFwdIS9_NS6_IJNS7_ILi1EEESF_SF_EEESA_SC_Li256ELb0ELb1ELb1ELb0EEENS1_30DynamicPersistentTileSchedulerILi256ELi256ELb1ELb1ELb0EEEEEEEEEvNT_6ParamsE,"ax",@progbits
	.align	128
.text._ZN7cutlass13device_kernelIN5flash19enable_sm80_to_sm89INS1_16FlashAttnFwdSm80INS1_25CollectiveMainloopFwdSm80ILi8ELi1ELb1EN4cute5tupleIJNS5_1CILi128EEES8_S8_EEELi128ENS_6half_tEfNS_4arch4Sm80ELb1ELb0ELb0ELb0ELb0ELb0ELb1ELb1EEENS1_21CollectiveEpilogueFwdIS9_NS6_IJNS7_ILi1EEESF_SF_EEESA_SC_Li256ELb0ELb1ELb1ELb0EEENS1_30DynamicPersistentTileSchedulerILi256ELi256ELb1ELb1ELb0EEEEEEEEEvNT_6ParamsE:
        .type           _ZN7cutlass13device_kernelIN5flash19enable_sm80_to_sm89INS1_16FlashAttnFwdSm80INS1_25CollectiveMainloopFwdSm80ILi8ELi1ELb1EN4cute5tupleIJNS5_1CILi128EEES8_S8_EEELi128ENS_6half_tEfNS_4arch4Sm80ELb1ELb0ELb0ELb0ELb0ELb0ELb1ELb1EEENS1_21CollectiveEpilogueFwdIS9_NS6_IJNS7_ILi1EEESF_SF_EEESA_SC_Li256ELb0ELb1ELb1ELb0EEENS1_30DynamicPersistentTileSchedulerILi256ELi256ELb1ELb1ELb0EEEEEEEEEvNT_6ParamsE,@function
        .size           _ZN7cutlass13device_kernelIN5flash19enable_sm80_to_sm89INS1_16FlashAttnFwdSm80INS1_25CollectiveMainloopFwdSm80ILi8ELi1ELb1EN4cute5tupleIJNS5_1CILi128EEES8_S8_EEELi128ENS_6half_tEfNS_4arch4Sm80ELb1ELb0ELb0ELb0ELb0ELb0ELb1ELb1EEENS1_21CollectiveEpilogueFwdIS9_NS6_IJNS7_ILi1EEESF_SF_EEESA_SC_Li256ELb0ELb1ELb1ELb0EEENS1_30DynamicPersistentTileSchedulerILi256ELi256ELb1ELb1ELb0EEEEEEEEEvNT_6ParamsE,(.L_x_38 - _ZN7cutlass13device_kernelIN5flash19enable_sm80_to_sm89INS1_16FlashAttnFwdSm80INS1_25CollectiveMainloopFwdSm80ILi8ELi1ELb1EN4cute5tupleIJNS5_1CILi128EEES8_S8_EEELi128ENS_6half_tEfNS_4arch4Sm80ELb1ELb0ELb0ELb0ELb0ELb0ELb1ELb1EEENS1_21CollectiveEpilogueFwdIS9_NS6_IJNS7_ILi1EEESF_SF_EEESA_SC_Li256ELb0ELb1ELb1ELb0EEENS1_30DynamicPersistentTileSchedulerILi256ELi256ELb1ELb1ELb0EEEEEEEEEvNT_6ParamsE)
        .other          _ZN7cutlass13device_kernelIN5flash19enable_sm80_to_sm89INS1_16FlashAttnFwdSm80INS1_25CollectiveMainloopFwdSm80ILi8ELi1ELb1EN4cute5tupleIJNS5_1CILi128EEES8_S8_EEELi128ENS_6half_tEfNS_4arch4Sm80ELb1ELb0ELb0ELb0ELb0ELb0ELb1ELb1EEENS1_21CollectiveEpilogueFwdIS9_NS6_IJNS7_ILi1EEESF_SF_EEESA_SC_Li256ELb0ELb1ELb1ELb0EEENS1_30DynamicPersistentTileSchedulerILi256ELi256ELb1ELb1ELb0EEEEEEEEEvNT_6ParamsE,@"STO_CUDA_ENTRY STV_DEFAULT"
_ZN7cutlass13device_kernelIN5flash19enable_sm80_to_sm89INS1_16FlashAttnFwdSm80INS1_25CollectiveMainloopFwdSm80ILi8ELi1ELb1EN4cute5tupleIJNS5_1CILi128EEES8_S8_EEELi128ENS_6half_tEfNS_4arch4Sm80ELb1ELb0ELb0ELb0ELb0ELb0ELb1ELb1EEENS1_21CollectiveEpilogueFwdIS9_NS6_IJNS7_ILi1EEESF_SF_EEESA_SC_Li256ELb0ELb1ELb1ELb0EEENS1_30DynamicPersistentTileSchedulerILi256ELi256ELb1ELb1ELb0EEEEEEEEEvNT_6ParamsE:
[----:B------:R-:W-:Y:S01]  /*0000*/  LDC R1, c[0x0][0x28] ;  /* 0x00000a00ff017b82 */ /* 0x000fe20000000800 */
[----:B------:R-:W-:Y:S05]  /*0010*/  EXIT ;  /* 0x000000000000794d */ /* 0x000fea0003800000 */
.L_x_14:
        /* <DEDUP_REMOVED lines=14> */
.L_x_38:


//--------------------- .text._ZN7cutlass13device_kernelIN5flash19enable_sm80_to_sm89INS1_16FlashAttnFwdSm80INS1_25CollectiveMainloopFwdSm80ILi4ELi1ELb0EN4cute5tupleIJNS5_1CILi128EEENS7_ILi64EEES8_EEELi128ENS_6half_tEfNS_4arch4Sm80ELb0ELb0ELb0ELb0ELb0ELb0ELb1ELb1EEENS1_21CollectiveEpilogueFwdINS6_IJS8_S8_S9_EEENS6_IJNS7_ILi1EEESH_SH_EEESB_SD_Li128ELb0ELb1ELb1ELb0EEENS1_19SingleTileSchedulerILb0ELb1ELb1ELi128EEEEEEEEEvNT_6ParamsE --------------------------
	.section	.text._ZN7cutlass13device_kernelIN5flash19enable_sm80_to_sm89INS1_16FlashAttnFwdSm80INS1_25CollectiveMainloopFwdSm80ILi4ELi1ELb0EN4cute5tupleIJNS5_1CILi128EEENS7_ILi64EEES8_EEELi128ENS_6half_tEfNS_4arch4Sm80ELb0ELb0ELb0ELb0ELb0ELb0ELb1ELb1EEENS1_21CollectiveEpilogueFwdINS6_IJS8_S8_S9_EEENS6_IJNS7_ILi1EEESH_SH_EEESB_SD_Li128ELb0ELb1ELb1ELb0EEENS1_19SingleTileSchedulerILb0ELb1ELb1ELi128EEEEEEEEEvNT_6ParamsE,"ax",@progbits
	.align	128
.text._ZN7cutlass13device_kernelIN5flash19enable_sm80_to_sm89INS1_16FlashAttnFwdSm80INS1_25CollectiveMainloopFwdSm80ILi4ELi1ELb0EN4cute5tupleIJNS5_1CILi128EEENS7_ILi64EEES8_EEELi128ENS_6half_tEfNS_4arch4Sm80ELb0ELb0ELb0ELb0ELb0ELb0ELb1ELb1EEENS1_21CollectiveEpilogueFwdINS6_IJS8_S8_S9_EEENS6_IJNS7_ILi1EEESH_SH_EEESB_SD_Li128ELb0ELb1ELb1ELb0EEENS1_19SingleTileSchedulerILb0ELb1ELb1ELi128EEEEEEEEEvNT_6ParamsE:
        .type           _ZN7cutlass13device_kernelIN5flash19enable_sm80_to_sm89INS1_16FlashAttnFwdSm80INS1_25CollectiveMainloopFwdSm80ILi4ELi1ELb0EN4cute5tupleIJNS5_1CILi128EEENS7_ILi64EEES8_EEELi128ENS_6half_tEfNS_4arch4Sm80ELb0ELb0ELb0ELb0ELb0ELb0ELb1ELb1EEENS1_21CollectiveEpilogueFwdINS6_IJS8_S8_S9_EEENS6_IJNS7_ILi1EEESH_SH_EEESB_SD_Li128ELb0ELb1ELb1ELb0EEENS1_19SingleTileSchedulerILb0ELb1ELb1ELi128EEEEEEEEEvNT_6ParamsE,@function
        .size           _ZN7cutlass13device_kernelIN5flash19enable_sm80_to_sm89INS1_16FlashAttnFwdSm80INS1_25CollectiveMainloopFwdSm80ILi4ELi1ELb0EN4cute5tupleIJNS5_1CILi128EEENS7_ILi64EEES8_EEELi128ENS_6half_tEfNS_4arch4Sm80ELb0ELb0ELb0ELb0ELb0ELb0ELb1ELb1EEENS1_21CollectiveEpilogueFwdINS6_IJS8_S8_S9_EEENS6_IJNS7_ILi1EEESH_SH_EEESB_SD_Li128ELb0ELb1ELb1ELb0EEENS1_19SingleTileSchedulerILb0ELb1ELb1ELi128EEEEEEEEEvNT_6ParamsE,(.L_x_39 - _ZN7cutlass13device_kernelIN5flash19enable_sm80_to_sm89INS1_16FlashAttnFwdSm80INS1_25CollectiveMainloopFwdSm80ILi4ELi1ELb0EN4cute5tupleIJNS5_1CILi128EEENS7_ILi64EEES8_EEELi128ENS_6half_tEfNS_4arch4Sm80ELb0ELb0ELb0ELb0ELb0ELb0ELb1ELb1EEENS1_21CollectiveEpilogueFwdINS6_IJS8_S8_S9_EEENS6_IJNS7_ILi1EEESH_SH_EEESB_SD_Li128ELb0ELb1ELb1ELb0EEENS1_19SingleTileSchedulerILb0ELb1ELb1ELi128EEEEEEEEEvNT_6ParamsE)
        .other          _ZN7cutlass13device_kernelIN5flash19enable_sm80_to_sm89INS1_16FlashAttnFwdSm80INS1_25CollectiveMainloopFwdSm80ILi4ELi1ELb0EN4cute5tupleIJNS5_1CILi128EEENS7_ILi64EEES8_EEELi128ENS_6half_tEfNS_4arch4Sm80ELb0ELb0ELb0ELb0ELb0ELb0ELb1ELb1EEENS1_21CollectiveEpilogueFwdINS6_IJS8_S8_S9_EEENS6_IJNS7_ILi1EEESH_SH_EEESB_SD_Li128ELb0ELb1ELb1ELb0EEENS1_19SingleTileSchedulerILb0ELb1ELb1ELi128EEEEEEEEEvNT_6ParamsE,@"STO_CUDA_ENTRY STV_DEFAULT"
_ZN7cutlass13device_kernelIN5flash19enable_sm80_to_sm89INS1_16FlashAttnFwdSm80INS1_25CollectiveMainloopFwdSm80ILi4ELi1ELb0EN4cute5tupleIJNS5_1CILi128EEENS7_ILi64EEES8_EEELi128ENS_6half_tEfNS_4arch4Sm80ELb0ELb0ELb0ELb0ELb0ELb0ELb1ELb1EEENS1_21CollectiveEpilogueFwdINS6_IJS8_S8_S9_EEENS6_IJNS7_ILi1EEESH_SH_EEESB_SD_Li128ELb0ELb1ELb1ELb0EEENS1_19SingleTileSchedulerILb0ELb1ELb1ELi128EEEEEEEEEvNT_6ParamsE:
[----:B------:R-:W-:Y:S01]  /*0000*/  LDC R1, c[0x0][0x28] ;  /* 0x00000a00ff017b82 */ /* 0x000fe20000000800 */
[----:B------:R-:W-:Y:S05]  /*0010*/  EXIT ;  /* 0x000000000000794d */ /* 0x000fea0003800000 */
.L_x_15:
        /* <DEDUP_REMOVED lines=14> */
.L_x_39:


//--------------------- .text._ZN7cutlass13device_kernelIN5flash19enable_sm80_to_sm89INS1_16FlashAttnFwdSm80INS1_25CollectiveMainloopFwdSm80ILi8ELi1ELb1EN4cute5tupleIJNS5_1CILi128EEENS7_ILi112EEES8_EEELi128ENS_6half_tEfNS_4arch4Sm80ELb0ELb0ELb0ELb1ELb0ELb0ELb1ELb1EEENS1_21CollectiveEpilogueFwdINS6_IJS8_S8_S9_EEENS6_IJNS7_ILi1EEESH_SH_EEESB_SD_Li256ELb1ELb1ELb1ELb0EEENS1_36VarlenDynamicPersistentTileSchedulerILi128ELi112ELi256ELi256ELb1ELb1ELb0ELb0ELb1ELb1EEEEEEEEEvNT_6ParamsE --------------------------
	.section	.text._ZN7cutlass13device_kernelIN5flash19enable_sm80_to_sm89INS1_16FlashAttnFwdSm80INS1_25CollectiveMainloopFwdSm80ILi8ELi1ELb1EN4cute5tupleIJNS5_1CILi128EEENS7_ILi112EEES8_EEELi128ENS_6half_tEfNS_4arch4Sm80ELb0ELb0ELb0ELb1ELb0ELb0ELb1ELb1EEENS1_21CollectiveEpilogueFwdINS6_IJS8_S8_S9_EEENS6_IJNS7_ILi1EEESH_SH_EEESB_SD_Li256ELb1ELb1ELb1ELb0EEENS1_36VarlenDynamicPersistentTileSchedulerILi128ELi112ELi256ELi256ELb1ELb1ELb0ELb0ELb1ELb1EEEEEEEEEvNT_6ParamsE,"ax",@progbits
	.align	128
.text._ZN7cutlass13device_kernelIN5flash19enable_sm80_to_sm89INS1_16FlashAttnFwdSm80INS1_25CollectiveMainloopFwdSm80ILi8ELi1ELb1EN4cute5tupleIJNS5_1CILi128EEENS7_ILi112EEES8_EEELi128ENS_6half_tEfNS_4arch4Sm80ELb0ELb0ELb0ELb1ELb0ELb0ELb1ELb1EEENS1_21CollectiveEpilogueFwdINS6_IJS8_S8_S9_EEENS6_IJNS7_ILi1EEESH_SH_EEESB_SD_Li256ELb1ELb1ELb1ELb0EEENS1_36VarlenDynamicPersistentTileSchedulerILi128ELi112ELi256ELi256ELb1ELb1ELb0ELb0ELb1ELb1EEEEEEEEEvNT_6ParamsE:
        .type           _ZN7cutlass13device_kernelIN5flash19enable_sm80_to_sm89INS1_16FlashAttnFwdSm80INS1_25CollectiveMainloopFwdSm80ILi8ELi1ELb1EN4cute5tupleIJNS5_1CILi128EEENS7_ILi112EEES8_EEELi128ENS_6half_tEfNS_4arch4Sm80ELb0ELb0ELb0ELb1ELb0ELb0ELb1ELb1EEENS1_21CollectiveEpilogueFwdINS6_IJS8_S8_S9_EEENS6_IJNS7_ILi1EEESH_SH_EEESB_SD_Li256ELb1ELb1ELb1ELb0EEENS1_36VarlenDynamicPersistentTileSchedulerILi128ELi112ELi256ELi256ELb1ELb1ELb0ELb0ELb1ELb1EEEEEEEEEvNT_6ParamsE,@function
        .size           _ZN7cutlass13device_kernelIN5flash19enable_sm80_to_sm89INS1_16FlashAttnFwdSm80INS1_25CollectiveMainloopFwdSm80ILi8ELi1ELb1EN4cute5tupleIJNS5_1CILi128EEENS7_ILi112EEES8_EEELi128ENS_6half_tEfNS_4arch4Sm80ELb0ELb0ELb0ELb1ELb0ELb0ELb1ELb1EEENS1_21CollectiveEpilogueFwdINS6_IJS8_S8_S9_EEENS6_IJNS7_ILi1EEESH_SH_EEESB_SD_Li256ELb1ELb1ELb1ELb0EEENS1_36VarlenDynamicPersistentTileSchedulerILi128ELi112ELi256ELi256ELb1ELb1ELb0ELb0ELb1ELb1EEEEEEEEEvNT_6ParamsE,(.L_x_40 - _ZN7cutlass13device_kernelIN5flash19enable_sm80_to_sm89INS1_16FlashAttnFwdSm80INS1_25CollectiveMainloopFwdSm80ILi8ELi1ELb1EN4cute5tupleIJNS5_1CILi128EEENS7_ILi112EEES8_EEELi128ENS_6half_tEfNS_4arch4Sm80ELb0ELb0ELb0ELb1ELb0ELb0ELb1ELb1EEENS1_21CollectiveEpilogueFwdINS6_IJS8_S8_S9_EEENS6_IJNS7_ILi1EEESH_SH_EEESB_SD_Li256ELb1ELb1ELb1ELb0EEENS1_36VarlenDynamicPersistentTileSchedulerILi128ELi112ELi256ELi256ELb1ELb1ELb0ELb0ELb1ELb1EEEEEEEEEvNT_6ParamsE)
        .other          _ZN7cutlass13device_kernelIN5flash19enable_sm80_to_sm89INS1_16FlashAttnFwdSm80INS1_25CollectiveMainloopFwdSm80ILi8ELi1ELb1EN4cute5tupleIJNS5_1CILi128EEENS7_ILi112EEES8_EEELi128ENS_6half_tEfNS_4arch4Sm80ELb0ELb0ELb0ELb1ELb0ELb0ELb1ELb1EEENS1_21CollectiveEpilogueFwdINS6_IJS8_S8_S9_EEENS6_IJNS7_ILi1EEESH_SH_EEESB_SD_Li256ELb1ELb1ELb1ELb0EEENS1_36VarlenDynamicPersistentTileSchedulerILi128ELi112ELi256ELi256ELb1ELb1ELb0ELb0ELb1ELb1EEEEEEEEEvNT_6ParamsE,@"STO_CUDA_ENTRY STV_DEFAULT"
_ZN7cutlass13device_kernelIN5flash19enable_sm80_to_sm89INS1_16FlashAttnFwdSm80INS1_25CollectiveMainloopFwdSm80ILi8ELi1ELb1EN4cute5tupleIJNS5_1CILi128EEENS7_ILi112EEES8_EEELi128ENS_6half_tEfNS_4arch4Sm80ELb0ELb0ELb0ELb1ELb0ELb0ELb1ELb1EEENS1_21CollectiveEpilogueFwdINS6_IJS8_S8_S9_EEENS6_IJNS7_ILi1EEESH_SH_EEESB_SD_Li256ELb1ELb1ELb1ELb0EEENS1_36VarlenDynamicPersistentTileSchedulerILi128ELi112ELi256ELi256ELb1ELb1ELb0ELb0ELb1ELb1EEEEEEEEEvNT_6ParamsE:
[----:B------:R-:W-:Y:S01]  /*0000*/  LDC R1, c[0x0][0x28] ;  /* 0x00000a00ff017b82 */ /* 0x000fe20000000800 */
[----:B------:R-:W-:Y:S05]  /*0010*/  EXIT ;  /* 0x000000000000794d */ /* 0x000fea0003800000 */
.L_x_16:
        /* <DEDUP_REMOVED lines=14> */
.L_x_40:


//--------------------- .text._ZN7cutlass13device_kernelIN5flash19enable_sm80_to_sm89INS1_16FlashAttnFwdSm80INS1_25CollectiveMainloopFwdSm80ILi8ELi1ELb1EN4cute5tupleIJNS5_1CILi128EEENS7_ILi112EEES8_EEELi128ENS_6half_tEfNS_4arch4Sm80ELb0ELb0ELb0ELb1ELb0ELb1ELb1ELb1EEENS1_21CollectiveEpilogueFwdINS6_IJS8_S8_S9_EEENS6_IJNS7_ILi1EEESH_SH_EEESB_SD_Li256ELb1ELb1ELb1ELb0EEENS1_36VarlenDynamicPersistentTileSchedulerILi128ELi112ELi256ELi256ELb1ELb1ELb0ELb0ELb1ELb1EEEEEEEEEvNT_6ParamsE --------------------------
	.section	.text._ZN7cutlass13device_kernelIN5flash19enable_sm80_to_sm89INS1_16FlashAttnFwdSm80INS1_25CollectiveMainloopFwdSm80ILi8ELi1ELb1EN4cute5tupleIJNS5_1CILi128EEENS7_ILi112EEES8_EEELi128ENS_6half_tEfNS_4arch4Sm80ELb0ELb0ELb0ELb1ELb0ELb1ELb1ELb1EEENS1_21CollectiveEpilogueFwdINS6_IJS8_S8_S9_EEENS6_IJNS7_ILi1EEESH_SH_EEESB_SD_Li256ELb1ELb1ELb1ELb0EEENS1_36VarlenDynamicPersistentTileSchedulerILi128ELi112ELi256ELi256ELb1ELb1ELb0ELb0ELb1ELb1EEEEEEEEEvNT_6ParamsE,"ax",@progbits
	.align	128
.text._ZN7cutlass13device_kernelIN5flash19enable_sm80_to_sm89INS1_16FlashAttnFwdSm80INS1_25CollectiveMainloopFwdSm80ILi8ELi1ELb1EN4cute5tupleIJNS5_1CILi128EEENS7_ILi112EEES8_EEELi128ENS_6half_tEfNS_4arch4Sm80ELb0ELb0ELb0ELb1ELb0ELb1ELb1ELb1EEENS1_21CollectiveEpilogueFwdINS6_IJS8_S8_S9_EEENS6_IJNS7_ILi1EEESH_SH_EEESB_SD_Li256ELb1ELb1ELb1ELb0EEENS1_36VarlenDynamicPersistentTileSchedulerILi128ELi112ELi256ELi256ELb1ELb1ELb0ELb0ELb1ELb1EEEEEEEEEvNT_6ParamsE:
        .type           _ZN7cutlass13device_kernelIN5flash19enable_sm80_to_sm89INS1_16FlashAttnFwdSm80INS1_25CollectiveMainloopFwdSm80ILi8ELi1ELb1EN4cute5tupleIJNS5_1CILi128EEENS7_ILi112EEES8_EEELi128ENS_6half_tEfNS_4arch4Sm80ELb0ELb0ELb0ELb1ELb0ELb1ELb1ELb1EEENS1_21CollectiveEpilogueFwdINS6_IJS8_S8_S9_EEENS6_IJNS7_ILi1EEESH_SH_EEESB_SD_Li256ELb1ELb1ELb1ELb0EEENS1_36VarlenDynamicPersistentTileSchedulerILi128ELi112ELi256ELi256ELb1ELb1ELb0ELb0ELb1ELb1EEEEEEEEEvNT_6ParamsE,@function
        .size           _ZN7cutlass13device_kernelIN5flash19enable_sm80_to_sm89INS1_16FlashAttnFwdSm80INS1_25CollectiveMainloopFwdSm80ILi8ELi1ELb1EN4cute5tupleIJNS5_1CILi128EEENS7_ILi112EEES8_EEELi128ENS_6half_tEfNS_4arch4Sm80ELb0ELb0ELb0ELb1ELb0ELb1ELb1ELb1EEENS1_21CollectiveEpilogueFwdINS6_IJS8_S8_S9_EEENS6_IJNS7_ILi1EEESH_SH_EEESB_SD_Li256ELb1ELb1ELb1ELb0EEENS1_36VarlenDynamicPersistentTileSchedulerILi128ELi112ELi256ELi256ELb1ELb1ELb0ELb0ELb1ELb1EEEEEEEEEvNT_6ParamsE,(.L_x_41 - _ZN7cutlass13device_kernelIN5flash19enable_sm80_to_sm89INS1_16FlashAttnFwdSm80INS1_25CollectiveMainloopFwdSm80ILi8ELi1ELb1EN4cute5tupleIJNS5_1CILi128EEENS7_ILi112EEES8_EEELi128ENS_6half_tEfNS_4arch4Sm80ELb0ELb0ELb0ELb1ELb0ELb1ELb1ELb1EEENS1_21CollectiveEpilogueFwdINS6_IJS8_S8_S9_EEENS6_IJNS7_ILi1EEESH_SH_EEESB_SD_Li256ELb1ELb1ELb1ELb0EEENS1_36VarlenDynamicPersistentTileSchedulerILi128ELi112ELi256ELi256ELb1ELb1ELb0ELb0ELb1ELb1EEEEEEEEEvNT_6ParamsE)
        .other          _ZN7cutlass13device_kernelIN5flash19enable_sm80_to_sm89INS1_16FlashAttnFwdSm80INS1_25CollectiveMainloopFwdSm80ILi8ELi1ELb1EN4cute5tupleIJNS5_1CILi128EEENS7_ILi112EEES8_EEELi128ENS_6half_tEfNS_4arch4Sm80ELb0ELb0ELb0ELb1ELb0ELb1ELb1ELb1EEENS1_21CollectiveEpilogueFwdINS6_IJS8_S8_S9_EEENS6_IJNS7_ILi1EEESH_SH_EEESB_SD_Li256ELb1ELb1ELb1ELb0EEENS1_36VarlenDynamicPersistentTileSchedulerILi128ELi112ELi256ELi256ELb1ELb1ELb0ELb0ELb1ELb1EEEEEEEEEvNT_6ParamsE,@"STO_CUDA_ENTRY STV_DEFAULT"
_ZN7cutlass13device_kernelIN5flash19enable_sm80_to_sm89INS1_16FlashAttnFwdSm80INS1_25CollectiveMainloopFwdSm80ILi8ELi1ELb1EN4cute5tupleIJNS5_1CILi128EEENS7_ILi112EEES8_EEELi128ENS_6half_tEfNS_4arch4Sm80ELb0ELb0ELb0ELb1ELb0ELb1ELb1ELb1EEENS1_21CollectiveEpilogueFwdINS6_IJS8_S8_S9_EEENS6_IJNS7_ILi1EEESH_SH_EEESB_SD_Li256ELb1ELb1ELb1ELb0EEENS1_36VarlenDynamicPersistentTileSchedulerILi128ELi112ELi256ELi256ELb1ELb1ELb0ELb0ELb1ELb1EEEEEEEEEvNT_6ParamsE:
[----:B------:R-:W-:Y:S01]  /*0000*/  LDC R1, c[0x0][0x28] ;  /* 0x00000a00ff017b82 */ /* 0x000fe20000000800 */
[----:B------:R-:W-:Y:S05]  /*0010*/  EXIT ;  /* 0x000000000000794d */ /* 0x000fea0003800000 */
.L_x_17:
        /* <DEDUP_REMOVED lines=14> */
.L_x_41:


//--------------------- .text._ZN7cutlass13device_kernelIN5flash19enable_sm80_to_sm89INS1_16FlashAttnFwdSm80INS1_25CollectiveMainloopFwdSm80ILi4ELi1ELb0EN4cute5tupleIJNS5_1CILi128EEENS7_ILi48EEES8_EEELi128ENS_6half_tEfNS_4arch4Sm80ELb0ELb1ELb0ELb0ELb0ELb0ELb1ELb1EEENS1_21CollectiveEpilogueFwdINS6_IJS8_S8_S9_EEENS6_IJNS7_ILi1EEESH_SH_EEESB_SD_Li128ELb0ELb1ELb1ELb0EEENS1_19SingleTileSchedulerILb0ELb1ELb1ELi128EEEEEEEEEvNT_6ParamsE --------------------------
	.section	.text._ZN7cutlass13device_kernelIN5flash19enable_sm80_to_sm89INS1_16FlashAttnFwdSm80INS1_25CollectiveMainloopFwdSm80ILi4ELi1ELb0EN4cute5tupleIJNS5_1CILi128EEENS7_ILi48EEES8_EEELi128ENS_6half_tEfNS_4arch4Sm80ELb0ELb1ELb0ELb0ELb0ELb0ELb1ELb1EEENS1_21CollectiveEpilogueFwdINS6_IJS8_S8_S9_EEENS6_IJNS7_ILi1EEESH_SH_EEESB_SD_Li128ELb0ELb1ELb1ELb0EEENS1_19SingleTileSchedulerILb0ELb1ELb1ELi128EEEEEEEEEvNT_6ParamsE,"ax",@progbits
	.align	128
.text._ZN7cutlass13device_kernelIN5flash19enable_sm80_to_sm89INS1_16FlashAttnFwdSm80INS1_25CollectiveMainloopFwdSm80ILi4ELi1ELb0EN4cute5tupleIJNS5_1CILi128EEENS7_ILi48EEES8_EEELi128ENS_6half_tEfNS_4arch4Sm80ELb0ELb1ELb0ELb0ELb0ELb0ELb1ELb1EEENS1_21CollectiveEpilogueFwdINS6_IJS8_S8_S9_EEENS6_IJNS7_ILi1EEESH_SH_EEESB_SD_Li128ELb0ELb1ELb1ELb0EEENS1_19SingleTileSchedulerILb0ELb1ELb1ELi128EEEEEEEEEvNT_6ParamsE:
        .type           _ZN7cutlass13device_kernelIN5flash19enable_sm80_to_sm89INS1_16FlashAttnFwdSm80INS1_25CollectiveMainloopFwdSm80ILi4ELi1ELb0EN4cute5tupleIJNS5_1CILi128EEENS7_ILi48EEES8_EEELi128ENS_6half_tEfNS_4arch4Sm80ELb0ELb1ELb0ELb0ELb0ELb0ELb1ELb1EEENS1_21CollectiveEpilogueFwdINS6_IJS8_S8_S9_EEENS6_IJNS7_ILi1EEESH_SH_EEESB_SD_Li128ELb0ELb1ELb1ELb0EEENS1_19SingleTileSchedulerILb0ELb1ELb1ELi128EEEEEEEEEvNT_6ParamsE,@function
        .size           _ZN7cutlass13device_kernelIN5flash19enable_sm80_to_sm89INS1_16FlashAttnFwdSm80INS1_25CollectiveMainloopFwdSm80ILi4ELi1ELb0EN4cute5tupleIJNS5_1CILi128EEENS7_ILi48EEES8_EEELi128ENS_6half_tEfNS_4arch4Sm80ELb0ELb1ELb0ELb0ELb0ELb0ELb1ELb1EEENS1_21CollectiveEpilogueFwdINS6_IJS8_S8_S9_EEENS6_IJNS7_ILi1EEESH_SH_EEESB_SD_Li128ELb0ELb1ELb1ELb0EEENS1_19SingleTileSchedulerILb0ELb1ELb1ELi128EEEEEEEEEvNT_6ParamsE,(.L_x_42 - _ZN7cutlass13device_kernelIN5flash19enable_sm80_to_sm89INS1_16FlashAttnFwdSm80INS1_25CollectiveMainloopFwdSm80ILi4ELi1ELb0EN4cute5tupleIJNS5_1CILi128EEENS7_ILi48EEES8_EEELi128ENS_6half_tEfNS_4arch4Sm80ELb0ELb1ELb0ELb0ELb0ELb0ELb1ELb1EEENS1_21CollectiveEpilogueFwdINS6_IJS8_S8_S9_EEENS6_IJNS7_ILi1EEESH_SH_EEESB_SD_Li128ELb0ELb1ELb1ELb0EEENS1_19SingleTileSchedulerILb0ELb1ELb1ELi128EEEEEEEEEvNT_6ParamsE)
        .other          _ZN7cutlass13device_kernelIN5flash19enable_sm80_to_sm89INS1_16FlashAttnFwdSm80INS1_25CollectiveMainloopFwdSm80ILi4ELi1ELb0EN4cute5tupleIJNS5_1CILi128EEENS7_ILi48EEES8_EEELi128ENS_6half_tEfNS_4arch4Sm80ELb0ELb1ELb0ELb0ELb0ELb0ELb1ELb1EEENS1_21CollectiveEpilogueFwdINS6_IJS8_S8_S9_EEENS6_IJNS7_ILi1EEESH_SH_EEESB_SD_Li128ELb0ELb1ELb1ELb0EEENS1_19SingleTileSchedulerILb0ELb1ELb1ELi128EEEEEEEEEvNT_6ParamsE,@"STO_CUDA_ENTRY STV_DEFAULT"
_ZN7cutlass13device_kernelIN5flash19enable_sm80_to_sm89INS1_16FlashAttnFwdSm80INS1_25CollectiveMainloopFwdSm80ILi4ELi1ELb0EN4cute5tupleIJNS5_1CILi128EEENS7_ILi48EEES8_EEELi128ENS_6half_tEfNS_4arch4Sm80ELb0ELb1ELb0ELb0ELb0ELb0ELb1ELb1EEENS1_21CollectiveEpilogueFwdINS6_IJS8_S8_S9_EEENS6_IJNS7_ILi1EEESH_SH_EEESB_SD_Li128ELb0ELb1ELb1ELb0EEENS1_19SingleTileSchedulerILb0ELb1ELb1ELi128EEEEEEEEEvNT_6ParamsE:
[----:B------:R-:W-:Y:S01]  /*0000*/  LDC R1, c[0x0][0x28] ;  /* 0x00000a00ff017b82 */ /* 0x000fe20000000800 */
[----:B------:R-:W-:Y:S05]  /*0010*/  EXIT ;  /* 0x000000000000794d */ /* 0x000fea0003800000 */
.L_x_18:
        /* <DEDUP_REMOVED lines=14> */
.L_x_42:


//--------------------- .text._ZN7cutlass13device_kernelIN5flash19enable_sm80_to_sm89INS1_16FlashAttnFwdSm80INS1_25CollectiveMainloopFwdSm80ILi8ELi1ELb1EN4cute5tupleIJNS5_1CILi128EEENS7_ILi96EEES8_EEELi128ENS_6half_tEfNS_4arch4Sm80ELb0ELb1ELb0ELb1ELb0ELb0ELb1ELb1EEENS1_21CollectiveEpilogueFwdINS6_IJS8_S8_S9_EEENS6_IJNS7_ILi1EEESH_SH_EEESB_SD_Li256ELb1ELb1ELb1ELb0EEENS1_36VarlenDynamicPersistentTileSchedulerILi128ELi96ELi256ELi256ELb1ELb1ELb0ELb1ELb0ELb1EEEEEEEEEvNT_6ParamsE --------------------------
	.section	.text._ZN7cutlass13device_kernelIN5flash19enable_sm80_to_sm89INS1_16FlashAttnFwdSm80INS1_25CollectiveMainloopFwdSm80ILi8ELi1ELb1EN4cute5tupleIJNS5_1CILi128EEENS7_ILi96EEES8_EEELi128ENS_6half_tEfNS_4arch4Sm80ELb0ELb1ELb0ELb1ELb0ELb0ELb1ELb1EEENS1_21CollectiveEpilogueFwdINS6_IJS8_S8_S9_EEENS6_IJNS7_ILi1EEESH_SH_EEESB_SD_Li256ELb1ELb1ELb1ELb0EEENS1_36VarlenDynamicPersistentTileSchedulerILi128ELi96ELi256ELi256ELb1ELb1ELb0ELb1ELb0ELb1EEEEEEEEEvNT_6ParamsE,"ax",@progbits
	.align	128
.text._ZN7cutlass13device_kernelIN5flash19enable_sm80_to_sm89INS1_16FlashAttnFwdSm80INS1_25CollectiveMainloopFwdSm80ILi8ELi1ELb1EN4cute5tupleIJNS5_1CILi128EEENS7_ILi96EEES8_EEELi128ENS_6half_tEfNS_4arch4Sm80ELb0ELb1ELb0ELb1ELb0ELb0ELb1ELb1EEENS1_21CollectiveEpilogueFwdINS6_IJS8_S8_S9_EEENS6_IJNS7_ILi1EEESH_SH_EEESB_SD_Li256ELb1ELb1ELb1ELb0EEENS1_36VarlenDynamicPersistentTileSchedulerILi128ELi96ELi256ELi256ELb1ELb1ELb0ELb1ELb0ELb1EEEEEEEEEvNT_6ParamsE:
        .type           _ZN7cutlass13device_kernelIN5flash19enable_sm80_to_sm89INS1_16FlashAttnFwdSm80INS1_25CollectiveMainloopFwdSm80ILi8ELi1ELb1EN4cute5tupleIJNS5_1CILi128EEENS7_ILi96EEES8_EEELi128ENS_6half_tEfNS_4arch4Sm80ELb0ELb1ELb0ELb1ELb0ELb0ELb1ELb1EEENS1_21CollectiveEpilogueFwdINS6_IJS8_S8_S9_EEENS6_IJNS7_ILi1EEESH_SH_EEESB_SD_Li256ELb1ELb1ELb1ELb0EEENS1_36VarlenDynamicPersistentTileSchedulerILi128ELi96ELi256ELi256ELb1ELb1ELb0ELb1ELb0ELb1EEEEEEEEEvNT_6ParamsE,@function
        .size           _ZN7cutlass13device_kernelIN5flash19enable_sm80_to_sm89INS1_16FlashAttnFwdSm80INS1_25CollectiveMainloopFwdSm80ILi8ELi1ELb1EN4cute5tupleIJNS5_1CILi128EEENS7_ILi96EEES8_EEELi128ENS_6half_tEfNS_4arch4Sm80ELb0ELb1ELb0ELb1ELb0ELb0ELb1ELb1EEENS1_21CollectiveEpilogueFwdINS6_IJS8_S8_S9_EEENS6_IJNS7_ILi1EEESH_SH_EEESB_SD_Li256ELb1ELb1ELb1ELb0EEENS1_36VarlenDynamicPersistentTileSchedulerILi128ELi96ELi256ELi256ELb1ELb1ELb0ELb1ELb0ELb1EEEEEEEEEvNT_6ParamsE,(.L_x_43 - _ZN7cutlass13device_kernelIN5flash19enable_sm80_to_sm89INS1_16FlashAttnFwdSm80INS1_25CollectiveMainloopFwdSm80ILi8ELi1ELb1EN4cute5tupleIJNS5_1CILi128EEENS7_ILi96EEES8_EEELi128ENS_6half_tEfNS_4arch4Sm80ELb0ELb1ELb0ELb1ELb0ELb0ELb1ELb1EEENS1_21CollectiveEpilogueFwdINS6_IJS8_S8_S9_EEENS6_IJNS7_ILi1EEESH_SH_EEESB_SD_Li256ELb1ELb1ELb1ELb0EEENS1_36VarlenDynamicPersistentTileSchedulerILi128ELi96ELi256ELi256ELb1ELb1ELb0ELb1ELb0ELb1EEEEEEEEEvNT_6ParamsE)
        .other          _ZN7cutlass13device_kernelIN5flash19enable_sm80_to_sm89INS1_16FlashAttnFwdSm80INS1_25CollectiveMainloopFwdSm80ILi8ELi1ELb1EN4cute5tupleIJNS5_1CILi128EEENS7_ILi96EEES8_EEELi128ENS_6half_tEfNS_4arch4Sm80ELb0ELb1ELb0ELb1ELb0ELb0ELb1ELb1EEENS1_21CollectiveEpilogueFwdINS6_IJS8_S8_S9_EEENS6_IJNS7_ILi1EEESH_SH_EEESB_SD_Li256ELb1ELb1ELb1ELb0EEENS1_36VarlenDynamicPersistentTileSchedulerILi128ELi96ELi256ELi256ELb1ELb1ELb0ELb1ELb0ELb1EEEEEEEEEvNT_6ParamsE,@"STO_CUDA_ENTRY STV_DEFAULT"
_ZN7cutlass13device_kernelIN5flash19enable_sm80_to_sm89INS1_16FlashAttnFwdSm80INS1_25CollectiveMainloopFwdSm80ILi8ELi1ELb1EN4cute5tupleIJNS5_1CILi128EEENS7_ILi96EEES8_EEELi128ENS_6half_tEfNS_4arch4Sm80ELb0ELb1ELb0ELb1ELb0ELb0ELb1ELb1EEENS1_21CollectiveEpilogueFwdINS6_IJS8_S8_S9_EEENS6_IJNS7_ILi1EEESH_SH_EEESB_SD_Li256ELb1ELb1ELb1ELb0EEENS1_36VarlenDynamicPersistentTileSchedulerILi128ELi96ELi256ELi256ELb1ELb1ELb0ELb1ELb0ELb1EEEEEEEEEvNT_6ParamsE:
[----:B------:R-:W-:Y:S01]  /*0000*/  LDC R1, c[0x0][0x28] ;  /* 0x00000a00ff017b82 */ /* 0x000fe20000000800 */
[----:B------:R-:W-:Y:S05]  /*0010*/  EXIT ;  /* 0x000000000000794d */ /* 0x000fea0003800000 */
.L_x_19:
        /* <DEDUP_REMOVED lines=14> */
.L_x_43:


//--------------------- .text._ZN7cutlass13device_kernelIN5flash19enable_sm80_to_sm89INS1_16FlashAttnFwdSm80INS1_25CollectiveMainloopFwdSm80ILi8ELi1ELb1EN4cute5tupleIJNS5_1CILi128EEENS7_ILi96EEES8_EEELi128ENS_6half_tEfNS_4arch4Sm80ELb0ELb1ELb0ELb1ELb0ELb1ELb1ELb1EEENS1_21CollectiveEpilogueFwdINS6_IJS8_S8_S9_EEENS6_IJNS7_ILi1EEESH_SH_EEESB_SD_Li256ELb1ELb1ELb1ELb0EEENS1_36VarlenDynamicPersistentTileSchedulerILi128ELi96ELi256ELi256ELb1ELb1ELb0ELb1ELb0ELb1EEEEEEEEEvNT_6ParamsE --------------------------
	.section	.text._ZN7cutlass13device_kernelIN5flash19enable_sm80_to_sm89INS1_16FlashAttnFwdSm80INS1_25CollectiveMainloopFwdSm80ILi8ELi1ELb1EN4cute5tupleIJNS5_1CILi128EEENS7_ILi96EEES8_EEELi128ENS_6half_tEfNS_4arch4Sm80ELb0ELb1ELb0ELb1ELb0ELb1ELb1ELb1EEENS1_21CollectiveEpilogueFwdINS6_IJS8_S8_S9_EEENS6_IJNS7_ILi1EEESH_SH_EEESB_SD_Li256ELb1ELb1ELb1ELb0EEENS1_36VarlenDynamicPersistentTileSchedulerILi128ELi96ELi256ELi256ELb1ELb1ELb0ELb1ELb0ELb1EEEEEEEEEvNT_6ParamsE,"ax",@progbits
	.align	128
.text._ZN7cutlass13device_kernelIN5flash19enable_sm80_to_sm89INS1_16FlashAttnFwdSm80INS1_25CollectiveMainloopFwdSm80ILi8ELi1ELb1EN4cute5tupleIJNS5_1CILi128EEENS7_ILi96EEES8_EEELi128ENS_6half_tEfNS_4arch4Sm80ELb0ELb1ELb0ELb1ELb0ELb1ELb1ELb1EEENS1_21CollectiveEpilogueFwdINS6_IJS8_S8_S9_EEENS6_IJNS7_ILi1EEESH_SH_EEESB_SD_Li256ELb1ELb1ELb1ELb0EEENS1_36VarlenDynamicPersistentTileSchedulerILi128ELi96ELi256ELi256ELb1ELb1ELb0ELb1ELb0ELb1EEEEEEEEEvNT_6ParamsE:
        .type           _ZN7cutlass13device_kernelIN5flash19enable_sm80_to_sm89INS1_16FlashAttnFwdSm80INS1_25CollectiveMainloopFwdSm80ILi8ELi1ELb1EN4cute5tupleIJNS5_1CILi128EEENS7_ILi96EEES8_EEELi128ENS_6half_tEfNS_4arch4Sm80ELb0ELb1ELb0ELb1ELb0ELb1ELb1ELb1EEENS1_21CollectiveEpilogueFwdINS6_IJS8_S8_S9_EEENS6_IJNS7_ILi1EEESH_SH_EEESB_SD_Li256ELb1ELb1ELb1ELb0EEENS1_36VarlenDynamicPersistentTileSchedulerILi128ELi96ELi256ELi256ELb1ELb1ELb0ELb1ELb0ELb1EEEEEEEEEvNT_6ParamsE,@function
        .size           _ZN7cutlass13device_kernelIN5flash19enable_sm80_to_sm89INS1_16FlashAttnFwdSm80INS1_25CollectiveMainloopFwdSm80ILi8ELi1ELb1EN4cute5tupleIJNS5_1CILi128EEENS7_ILi96EEES8_EEELi128ENS_6half_tEfNS_4arch4Sm80ELb0ELb1ELb0ELb1ELb0ELb1ELb1ELb1EEENS1_21CollectiveEpilogueFwdINS6_IJS8_S8_S9_EEENS6_IJNS7_ILi1EEESH_SH_EEESB_SD_Li256ELb1ELb1ELb1ELb0EEENS1_36VarlenDynamicPersistentTileSchedulerILi128ELi96ELi256ELi256ELb1ELb1ELb0ELb1ELb0ELb1EEEEEEEEEvNT_6ParamsE,(.L_x_44 - _ZN7cutlass13device_kernelIN5flash19enable_sm80_to_sm89INS1_16FlashAttnFwdSm80INS1_25CollectiveMainloopFwdSm80ILi8ELi1ELb1EN4cute5tupleIJNS5_1CILi128EEENS7_ILi96EEES8_EEELi128ENS_6half_tEfNS_4arch4Sm80ELb0ELb1ELb0ELb1ELb0ELb1ELb1ELb1EEENS1_21CollectiveEpilogueFwdINS6_IJS8_S8_S9_EEENS6_IJNS7_ILi1EEESH_SH_EEESB_SD_Li256ELb1ELb1ELb1ELb0EEENS1_36VarlenDynamicPersistentTileSchedulerILi128ELi96ELi256ELi256ELb1ELb1ELb0ELb1ELb0ELb1EEEEEEEEEvNT_6ParamsE)
        .other          _ZN7cutlass13device_kernelIN5flash19enable_sm80_to_sm89INS1_16FlashAttnFwdSm80INS1_25CollectiveMainloopFwdSm80ILi8ELi1ELb1EN4cute5tupleIJNS5_1CILi128EEENS7_ILi96EEES8_EEELi128ENS_6half_tEfNS_4arch4Sm80ELb0ELb1ELb0ELb1ELb0ELb1ELb1ELb1EEENS1_21CollectiveEpilogueFwdINS6_IJS8_S8_S9_EEENS6_IJNS7_ILi1EEESH_SH_EEESB_SD_Li256ELb1ELb1ELb1ELb0EEENS1_36VarlenDynamicPersistentTileSchedulerILi128ELi96ELi256ELi256ELb1ELb1ELb0ELb1ELb0ELb1EEEEEEEEEvNT_6ParamsE,@"STO_CUDA_ENTRY STV_DEFAULT"
_ZN7cutlass13device_kernelIN5flash19enable_sm80_to_sm89INS1_16FlashAttnFwdSm80INS1_25CollectiveMainloopFwdSm80ILi8ELi1ELb1EN4cute5tupleIJNS5_1CILi128EEENS7_ILi96EEES8_EEELi128ENS_6half_tEfNS_4arch4Sm80ELb0ELb1ELb0ELb1ELb0ELb1ELb1ELb1EEENS1_21CollectiveEpilogueFwdINS6_IJS8_S8_S9_EEENS6_IJNS7_ILi1EEESH_SH_EEESB_SD_Li256ELb1ELb1ELb1ELb0EEENS1_36VarlenDynamicPersistentTileSchedulerILi128ELi96ELi256ELi256ELb1ELb1ELb0ELb1ELb0ELb1EEEEEEEEEvNT_6ParamsE:
[----:B------:R-:W-:Y:S01]  /*0000*/  LDC R1, c[0x0][0x28] ;  /* 0x00000a00ff017b82 */ /* 0x000fe20000000800 */
[----:B------:R-:W-:Y:S05]  /*0010*/  EXIT ;  /* 0x000000000000794d */ /* 0x000fea0003800000 */
.L_x_20:
        /* <DEDUP_REMOVED lines=14> */
.L_x_44:


//--------------------- .text._ZN7cutlass13device_kernelIN5flash19enable_sm80_to_sm89INS1_16FlashAttnFwdSm80INS1_25CollectiveMainloopFwdSm80ILi4ELi1ELb0EN4cute5tupleIJNS5_1CILi128EEENS7_ILi64EEES8_EEELi128ENS_6half_tEfNS_4arch4Sm80ELb1ELb0ELb0ELb0ELb0ELb0ELb1ELb1EEENS1_21CollectiveEpilogueFwdINS6_IJS8_S8_S9_EEENS6_IJNS7_ILi1EEESH_SH_EEESB_SD_Li128ELb0ELb1ELb1ELb0EEENS1_30DynamicPersistentTileSchedulerILi128ELi128ELb1ELb1ELb0EEEEEEEEEvNT_6ParamsE --------------------------
	.section	.text._ZN7cutlass13device_kernelIN5flash19enable_sm80_to_sm89INS1_16FlashAttnFwdSm80INS1_25CollectiveMainloopFwdSm80ILi4ELi1ELb0EN4cute5tupleIJNS5_1CILi128EEENS7_ILi64EEES8_EEELi128ENS_6half_tEfNS_4arch4Sm80ELb1ELb0ELb0ELb0ELb0ELb0ELb1ELb1EEENS1_21CollectiveEpilogueFwdINS6_IJS8_S8_S9_EEENS6_IJNS7_ILi1EEESH_SH_EEESB_SD_Li128ELb0ELb1ELb1ELb0EEENS1_30DynamicPersistentTileSchedulerILi128ELi128ELb1ELb1ELb0EEEEEEEEEvNT_6ParamsE,"ax",@progbits
	.align	128
.text._ZN7cutlass13device_kernelIN5flash19enable_sm80_to_sm89INS1_16FlashAttnFwdSm80INS1_25CollectiveMainloopFwdSm80ILi4ELi1ELb0EN4cute5tupleIJNS5_1CILi128EEENS7_ILi64EEES8_EEELi128ENS_6half_tEfNS_4arch4Sm80ELb1ELb0ELb0ELb0ELb0ELb0ELb1ELb1EEENS1_21CollectiveEpilogueFwdINS6_IJS8_S8_S9_EEENS6_IJNS7_ILi1EEESH_SH_EEESB_SD_Li128ELb0ELb1ELb1ELb0EEENS1_30DynamicPersistentTileSchedulerILi128ELi128ELb1ELb1ELb0EEEEEEEEEvNT_6ParamsE:
        .type           _ZN7cutlass13device_kernelIN5flash19enable_sm80_to_sm89INS1_16FlashAttnFwdSm80INS1_25CollectiveMainloopFwdSm80ILi4ELi1ELb0EN4cute5tupleIJNS5_1CILi128EEENS7_ILi64EEES8_EEELi128ENS_6half_tEfNS_4arch4Sm80ELb1ELb0ELb0ELb0ELb0ELb0ELb1ELb1EEENS1_21CollectiveEpilogueFwdINS6_IJS8_S8_S9_EEENS6_IJNS7_ILi1EEESH_SH_EEESB_SD_Li128ELb0ELb1ELb1ELb0EEENS1_30DynamicPersistentTileSchedulerILi128ELi128ELb1ELb1ELb0EEEEEEEEEvNT_6ParamsE,@function
        .size           _ZN7cutlass13device_kernelIN5flash19enable_sm80_to_sm89INS1_16FlashAttnFwdSm80INS1_25CollectiveMainloopFwdSm80ILi4ELi1ELb0EN4cute5tupleIJNS5_1CILi128EEENS7_ILi64EEES8_EEELi128ENS_6half_tEfNS_4arch4Sm80ELb1ELb0ELb0ELb0ELb0ELb0ELb1ELb1EEENS1_21CollectiveEpilogueFwdINS6_IJS8_S8_S9_EEENS6_IJNS7_ILi1EEESH_SH_EEESB_SD_Li128ELb0ELb1ELb1ELb0EEENS1_30DynamicPersistentTileSchedulerILi128ELi128ELb1ELb1ELb0EEEEEEEEEvNT_6ParamsE,(.L_x_45 - _ZN7cutlass13device_kernelIN5flash19enable_sm80_to_sm89INS1_16FlashAttnFwdSm80INS1_25CollectiveMainloopFwdSm80ILi4ELi1ELb0EN4cute5tupleIJNS5_1CILi128EEENS7_ILi64EEES8_EEELi128ENS_6half_tEfNS_4arch4Sm80ELb1ELb0ELb0ELb0ELb0ELb0ELb1ELb1EEENS1_21CollectiveEpilogueFwdINS6_IJS8_S8_S9_EEENS6_IJNS7_ILi1EEESH_SH_EEESB_SD_Li128ELb0ELb1ELb1ELb0EEENS1_30DynamicPersistentTileSchedulerILi128ELi128ELb1ELb1ELb0EEEEEEEEEvNT_6ParamsE)
        .other          _ZN7cutlass13device_kernelIN5flash19enable_sm80_to_sm89INS1_16FlashAttnFwdSm80INS1_25CollectiveMainloopFwdSm80ILi4ELi1ELb0EN4cute5tupleIJNS5_1CILi128EEENS7_ILi64EEES8_EEELi128ENS_6half_tEfNS_4arch4Sm80ELb1ELb0ELb0ELb0ELb0ELb0ELb1ELb1EEENS1_21CollectiveEpilogueFwdINS6_IJS8_S8_S9_EEENS6_IJNS7_ILi1EEESH_SH_EEESB_SD_Li128ELb0ELb1ELb1ELb0EEENS1_30DynamicPersistentTileSchedulerILi128ELi128ELb1ELb1ELb0EEEEEEEEEvNT_6ParamsE,@"STO_CUDA_ENTRY STV_DEFAULT"
_ZN7cutlass13device_kernelIN5flash19enable_sm80_to_sm89INS1_16FlashAttnFwdSm80INS1_25CollectiveMainloopFwdSm80ILi4ELi1ELb0EN4cute5tupleIJNS5_1CILi128EEENS7_ILi64EEES8_EEELi128ENS_6half_tEfNS_4arch4Sm80ELb1ELb0ELb0ELb0ELb0ELb0ELb1ELb1EEENS1_21CollectiveEpilogueFwdINS6_IJS8_S8_S9_EEENS6_IJNS7_ILi1EEESH_SH_EEESB_SD_Li128ELb0ELb1ELb1ELb0EEENS1_30DynamicPersistentTileSchedulerILi128ELi128ELb1ELb1ELb0EEEEEEEEEvNT_6ParamsE:
[----:B------:R-:W-:Y:S01]  /*0000*/  LDC R1, c[0x0][0x28] ;  /* 0x00000a00ff017b82 */ /* 0x000fe20000000800 */
[----:B------:R-:W-:Y:S05]  /*0010*/  EXIT ;  /* 0x000000000000794d */ /* 0x000fea0003800000 */
.L_x_21:
        /* <DEDUP_REMOVED lines=14> */
.L_x_45:


//--------------------- .text._ZN7cutlass13device_kernelIN5flash19enable_sm80_to_sm89INS1_16FlashAttnFwdSm80INS1_25CollectiveMainloopFwdSm80ILi8ELi1ELb1EN4cute5tupleIJNS5_1CILi128EEENS7_ILi112EEES8_EEELi128ENS_6half_tEfNS_4arch4Sm80ELb1ELb0ELb0ELb1ELb0ELb0ELb1ELb1EEENS1_21CollectiveEpilogueFwdINS6_IJS8_S8_S9_EEENS6_IJNS7_ILi1EEESH_SH_EEESB_SD_Li256ELb1ELb1ELb1ELb0EEENS1_36VarlenDynamicPersistentTileSchedulerILi128ELi112ELi256ELi256ELb1ELb1ELb0ELb1ELb1ELb1EEEEEEEEEvNT_6ParamsE --------------------------
	.section	.text._ZN7cutlass13device_kernelIN5flash19enable_sm80_to_sm89INS1_16FlashAttnFwdSm80INS1_25CollectiveMainloopFwdSm80ILi8ELi1ELb1EN4cute5tupleIJNS5_1CILi128EEENS7_ILi112EEES8_EEELi128ENS_6half_tEfNS_4arch4Sm80ELb1ELb0ELb0ELb1ELb0ELb0ELb1ELb1EEENS1_21CollectiveEpilogueFwdINS6_IJS8_S8_S9_EEENS6_IJNS7_ILi1EEESH_SH_EEESB_SD_Li256ELb1ELb1ELb1ELb0EEENS1_36VarlenDynamicPersistentTileSchedulerILi128ELi112ELi256ELi256ELb1ELb1ELb0ELb1ELb1ELb1EEEEEEEEEvNT_6ParamsE,"ax",@progbits
	.align	128
.text._ZN7cutlass13device_kernelIN5flash19enable_sm80_to_sm89INS1_16FlashAttnFwdSm80INS1_25CollectiveMainloopFwdSm80ILi8ELi1ELb1EN4cute5tupleIJNS5_1CILi128EEENS7_ILi112EEES8_EEELi128ENS_6half_tEfNS_4arch4Sm80ELb1ELb0ELb0ELb1ELb0ELb0ELb1ELb1EEENS1_21CollectiveEpilogueFwdINS6_IJS8_S8_S9_EEENS6_IJNS7_ILi1EEESH_SH_EEESB_SD_Li256ELb1ELb1ELb1ELb0EEENS1_36VarlenDynamicPersistentTileSchedulerILi128ELi112ELi256ELi256ELb1ELb1ELb0ELb1ELb1ELb1EEEEEEEEEvNT_6ParamsE:
        .type           _ZN7cutlass13device_kernelIN5flash19enable_sm80_to_sm89INS1_16FlashAttnFwdSm80INS1_25CollectiveMainloopFwdSm80ILi8ELi1ELb1EN4cute5tupleIJNS5_1CILi128EEENS7_ILi112EEES8_EEELi128ENS_6half_tEfNS_4arch4Sm80ELb1ELb0ELb0ELb1ELb0ELb0ELb1ELb1EEENS1_21CollectiveEpilogueFwdINS6_IJS8_S8_S9_EEENS6_IJNS7_ILi1EEESH_SH_EEESB_SD_Li256ELb1ELb1ELb1ELb0EEENS1_36VarlenDynamicPersistentTileSchedulerILi128ELi112ELi256ELi256ELb1ELb1ELb0ELb1ELb1ELb1EEEEEEEEEvNT_6ParamsE,@function
        .size           _ZN7cutlass13device_kernelIN5flash19enable_sm80_to_sm89INS1_16FlashAttnFwdSm80INS1_25CollectiveMainloopFwdSm80ILi8ELi1ELb1EN4cute5tupleIJNS5_1CILi128EEENS7_ILi112EEES8_EEELi128ENS_6half_tEfNS_4arch4Sm80ELb1ELb0ELb0ELb1ELb0ELb0ELb1ELb1EEENS1_21CollectiveEpilogueFwdINS6_IJS8_S8_S9_EEENS6_IJNS7_ILi1EEESH_SH_EEESB_SD_Li256ELb1ELb1ELb1ELb0EEENS1_36VarlenDynamicPersistentTileSchedulerILi128ELi112ELi256ELi256ELb1ELb1ELb0ELb1ELb1ELb1EEEEEEEEEvNT_6ParamsE,(.L_x_46 - _ZN7cutlass13device_kernelIN5flash19enable_sm80_to_sm89INS1_16FlashAttnFwdSm80INS1_25CollectiveMainloopFwdSm80ILi8ELi1ELb1EN4cute5tupleIJNS5_1CILi128EEENS7_ILi112EEES8_EEELi128ENS_6half_tEfNS_4arch4Sm80ELb1ELb0ELb0ELb1ELb0ELb0ELb1ELb1EEENS1_21CollectiveEpilogueFwdINS6_IJS8_S8_S9_EEENS6_IJNS7_ILi1EEESH_SH_EEESB_SD_Li256ELb1ELb1ELb1ELb0EEENS1_36VarlenDynamicPersistentTileSchedulerILi128ELi112ELi256ELi256ELb1ELb1ELb0ELb1ELb1ELb1EEEEEEEEEvNT_6ParamsE)
        .other          _ZN7cutlass13device_kernelIN5flash19enable_sm80_to_sm89INS1_16FlashAttnFwdSm80INS1_25CollectiveMainloopFwdSm80ILi8ELi1ELb1EN4cute5tupleIJNS5_1CILi128EEENS7_ILi112EEES8_EEELi128ENS_6half_tEfNS_4arch4Sm80ELb1ELb0ELb0ELb1ELb0ELb0ELb1ELb1EEENS1_21CollectiveEpilogueFwdINS6_IJS8_S8_S9_EEENS6_IJNS7_ILi1EEESH_SH_EEESB_SD_Li256ELb1ELb1ELb1ELb0EEENS1_36VarlenDynamicPersistentTileSchedulerILi128ELi112ELi256ELi256ELb1ELb1ELb0ELb1ELb1ELb1EEEEEEEEEvNT_6ParamsE,@"STO_CUDA_ENTRY STV_DEFAULT"
_ZN7cutlass13device_kernelIN5flash19enable_sm80_to_sm89INS1_16FlashAttnFwdSm80INS1_25CollectiveMainloopFwdSm80ILi8ELi1ELb1EN4cute5tupleIJNS5_1CILi128EEENS7_ILi112EEES8_EEELi128ENS_6half_tEfNS_4arch4Sm80ELb1ELb0ELb0ELb1ELb0ELb0ELb1ELb1EEENS1_21CollectiveEpilogueFwdINS6_IJS8_S8_S9_EEENS6_IJNS7_ILi1EEESH_SH_EEESB_SD_Li256ELb1ELb1ELb1ELb0EEENS1_36VarlenDynamicPersistentTileSchedulerILi128ELi112ELi256ELi256ELb1ELb1ELb0ELb1ELb1ELb1EEEEEEEEEvNT_6ParamsE:
[----:B------:R-:W-:Y:S01]  /*0000*/  LDC R1, c[0x0][0x28] ;  /* 0x00000a00ff017b82 */ /* 0x000fe20000000800 */
[----:B------:R-:W-:Y:S05]  /*0010*/  EXIT ;  /* 0x000000000000794d */ /* 0x000fea0003800000 */
.L_x_22:
        /* <DEDUP_REMOVED lines=14> */
.L_x_46:


//--------------------- .text._ZN7cutlass13device_kernelIN5flash19enable_sm80_to_sm89INS1_16FlashAttnFwdSm80INS1_25CollectiveMainloopFwdSm80ILi8ELi1ELb1EN4cute5tupleIJNS5_1CILi128EEENS7_ILi112EEES8_EEELi128ENS_6half_tEfNS_4arch4Sm80ELb1ELb0ELb0ELb1ELb0ELb1ELb1ELb1EEENS1_21CollectiveEpilogueFwdINS6_IJS8_S8_S9_EEENS6_IJNS7_ILi1EEESH_SH_EEESB_SD_Li256ELb1ELb1ELb1ELb0EEENS1_36VarlenDynamicPersistentTileSchedulerILi128ELi112ELi256ELi256ELb1ELb1ELb0ELb1ELb1ELb1EEEEEEEEEvNT_6ParamsE --------------------------
	.section	.text._ZN7cutlass13device_kernelIN5flash19enable_sm80_to_sm89INS1_16FlashAttnFwdSm80INS1_25CollectiveMainloopFwdSm80ILi8ELi1ELb1EN4cute5tupleIJNS5_1CILi128EEENS7_ILi112EEES8_EEELi128ENS_6half_tEfNS_4arch4Sm80ELb1ELb0ELb0ELb1ELb0ELb1ELb1ELb1EEENS1_21CollectiveEpilogueFwdINS6_IJS8_S8_S9_EEENS6_IJNS7_ILi1EEESH_SH_EEESB_SD_Li256ELb1ELb1ELb1ELb0EEENS1_36VarlenDynamicPersistentTileSchedulerILi128ELi112ELi256ELi256ELb1ELb1ELb0ELb1ELb1ELb1EEEEEEEEEvNT_6ParamsE,"ax",@progbits
	.align	128
.text._ZN7cutlass13device_kernelIN5flash19enable_sm80_to_sm89INS1_16FlashAttnFwdSm80INS1_25CollectiveMainloopFwdSm80ILi8ELi1ELb1EN4cute5tupleIJNS5_1CILi128EEENS7_ILi112EEES8_EEELi128ENS_6half_tEfNS_4arch4Sm80ELb1ELb0ELb0ELb1ELb0ELb1ELb1ELb1EEENS1_21CollectiveEpilogueFwdINS6_IJS8_S8_S9_EEENS6_IJNS7_ILi1EEESH_SH_EEESB_SD_Li256ELb1ELb1ELb1ELb0EEENS1_36VarlenDynamicPersistentTileSchedulerILi128ELi112ELi256ELi256ELb1ELb1ELb0ELb1ELb1ELb1EEEEEEEEEvNT_6ParamsE:
        .type           _ZN7cutlass13device_kernelIN5flash19enable_sm80_to_sm89INS1_16FlashAttnFwdSm80INS1_25CollectiveMainloopFwdSm80ILi8ELi1ELb1EN4cute5tupleIJNS5_1CILi128EEENS7_ILi112EEES8_EEELi128ENS_6half_tEfNS_4arch4Sm80ELb1ELb0ELb0ELb1ELb0ELb1ELb1ELb1EEENS1_21CollectiveEpilogueFwdINS6_IJS8_S8_S9_EEENS6_IJNS7_ILi1EEESH_SH_EEESB_SD_Li256ELb1ELb1ELb1ELb0EEENS1_36VarlenDynamicPersistentTileSchedulerILi128ELi112ELi256ELi256ELb1ELb1ELb0ELb1ELb1ELb1EEEEEEEEEvNT_6ParamsE,@function
        .size           _ZN7cutlass13device_kernelIN5flash19enable_sm80_to_sm89INS1_16FlashAttnFwdSm80INS1_25CollectiveMainloopFwdSm80ILi8ELi1ELb1EN4cute5tupleIJNS5_1CILi128EEENS7_ILi112EEES8_EEELi128ENS_6half_tEfNS_4arch4Sm80ELb1ELb0ELb0ELb1ELb0ELb1ELb1ELb1EEENS1_21CollectiveEpilogueFwdINS6_IJS8_S8_S9_EEENS6_IJNS7_ILi1EEESH_SH_EEESB_SD_Li256ELb1ELb1ELb1ELb0EEENS1_36VarlenDynamicPersistentTileSchedulerILi128ELi112ELi256ELi256ELb1ELb1ELb0ELb1ELb1ELb1EEEEEEEEEvNT_6ParamsE,(.L_x_47 - _ZN7cutlass13device_kernelIN5flash19enable_sm80_to_sm89INS1_16FlashAttnFwdSm80INS1_25CollectiveMainloopFwdSm80ILi8ELi1ELb1EN4cute5tupleIJNS5_1CILi128EEENS7_ILi112EEES8_EEELi128ENS_6half_tEfNS_4arch4Sm80ELb1ELb0ELb0ELb1ELb0ELb1ELb1ELb1EEENS1_21CollectiveEpilogueFwdINS6_IJS8_S8_S9_EEENS6_IJNS7_ILi1EEESH_SH_EEESB_SD_Li256ELb1ELb1ELb1ELb0EEENS1_36VarlenDynamicPersistentTileSchedulerILi128ELi112ELi256ELi256ELb1ELb1ELb0ELb1ELb1ELb1EEEEEEEEEvNT_6ParamsE)
        .other          _ZN7cutlass13device_kernelIN5flash19enable_sm80_to_sm89INS1_16FlashAttnFwdSm80INS1_25CollectiveMainloopFwdSm80ILi8ELi1ELb1EN4cute5tupleIJNS5_1CILi128EEENS7_ILi112EEES8_EEELi128ENS_6half_tEfNS_4arch4Sm80ELb1ELb0ELb0ELb1ELb0ELb1ELb1ELb1EEENS1_21CollectiveEpilogueFwdINS6_IJS8_S8_S9_EEENS6_IJNS7_ILi1EEESH_SH_EEESB_SD_Li256ELb1ELb1ELb1ELb0EEENS1_36VarlenDynamicPersistentTileSchedulerILi128ELi112ELi256ELi256ELb1ELb1ELb0ELb1ELb1ELb1EEEEEEEEEvNT_6ParamsE,@"STO_CUDA_ENTRY STV_DEFAULT"
_ZN7cutlass13device_kernelIN5flash19enable_sm80_to_sm89INS1_16FlashAttnFwdSm80INS1_25CollectiveMainloopFwdSm80ILi8ELi1ELb1EN4cute5tupleIJNS5_1CILi128EEENS7_ILi112EEES8_EEELi128ENS_6half_tEfNS_4arch4Sm80ELb1ELb0ELb0ELb1ELb0ELb1ELb1ELb1EEENS1_21CollectiveEpilogueFwdINS6_IJS8_S8_S9_EEENS6_IJNS7_ILi1EEESH_SH_EEESB_SD_Li256ELb1ELb1ELb1ELb0EEENS1_36VarlenDynamicPersistentTileSchedulerILi128ELi112ELi256ELi256ELb1ELb1ELb0ELb1ELb1ELb1EEEEEEEEEvNT_6ParamsE:
[----:B------:R-:W-:Y:S01]  /*0000*/  LDC R1, c[0x0][0x28] ;  /* 0x00000a00ff017b82 */ /* 0x000fe20000000800 */
[----:B------:R-:W-:Y:S05]  /*0010*/  EXIT ;  /* 0x000000000000794d */ /* 0x000fea0003800000 */
.L_x_23:
        /* <DEDUP_REMOVED lines=14> */
.L_x_47:


//--------------------- .nv.shared.reserved.0     --------------------------
	.section	.nv.shared.reserved.0,"aw",@nobits
	.weak		__nv_reservedSMEM_offset_0_alias
	.size		__nv_reservedSMEM_offset_0_alias, 0, 0
	.other		__nv_reservedSMEM_offset_0_alias,@"STO_CUDA_RESERVED_SHARED STV_DEFAULT"
__nv_reservedSMEM_offset_0_alias:
	.zero		0


//--------------------- .nv.global                --------------------------
	.section	.nv.global,"aw",@nobits
.nv.global:
	.type		_ZN83_INTERNAL_d107419c_47_flash_fwd_hdim128_fp16_split_softcapall_sm80_cu_61719c98_40664cute1_E,@object
	.size		_ZN83_INTERNAL_d107419c_47_flash_fwd_hdim128_fp16_split_softcapall_sm80_cu_61719c98_40664cute1_E,(_ZN83_INTERNAL_d107419c_47_flash_fwd_hdim128_fp16_split_softcapall_sm80_cu_61719c98_40664cuda3std3__45__cpo6cbeginE - _ZN83_INTERNAL_d107419c_47_flash_fwd_hdim128_fp16_split_softcapall_sm80_cu_61719c98_40664cute1_E)
_ZN83_INTERNAL_d107419c_47_flash_fwd_hdim128_fp16_split_softcapall_sm80_cu_61719c98_40664cute1_E:
	.zero		1
	.type		_ZN83_INTERNAL_d107419c_47_flash_fwd_hdim128_fp16_split_softcapall_sm80_cu_61719c98_40664cuda3std3__45__cpo6cbeginE,@object
	.size		_ZN83_INTERNAL_d107419c_47_flash_fwd_hdim128_fp16_split_softcapall_sm80_cu_61719c98_40664cuda3std3__45__cpo6cbeginE,(_ZN83_INTERNAL_d107419c_47_flash_fwd_hdim128_fp16_split_softcapall_sm80_cu_61719c98_40664cuda3std3__48in_placeE - _ZN83_INTERNAL_d107419c_47_flash_fwd_hdim128_fp16_split_softcapall_sm80_cu_61719c98_40664cuda3std3__45__cpo6cbeginE)
_ZN83_INTERNAL_d107419c_47_flash_fwd_hdim128_fp16_split_softcapall_sm80_cu_61719c98_40664cuda3std3__45__cpo6cbeginE:
	.zero		1
	.type		_ZN83_INTERNAL_d107419c_47_flash_fwd_hdim128_fp16_split_softcapall_sm80_cu_61719c98_40664cuda3std3__48in_placeE,@object
	.size		_ZN83_INTERNAL_d107419c_47_flash_fwd_hdim128_fp16_split_softcapall_sm80_cu_61719c98_40664cuda3std3__48in_placeE,(_ZN83_INTERNAL_d107419c_47_flash_fwd_hdim128_fp16_split_softcapall_sm80_cu_61719c98_40664cuda3std6ranges3__45__cpo9iter_moveE - _ZN83_INTERNAL_d107419c_47_flash_fwd_hdim128_fp16_split_softcapall_sm80_cu_61719c98_40664cuda3std3__48in_placeE)
_ZN83_INTERNAL_d107419c_47_flash_fwd_hdim128_fp16_split_softcapall_sm80_cu_61719c98_40664cuda3std3__48in_placeE:
	.zero		1
	.type		_ZN83_INTERNAL_d107419c_47_flash_fwd_hdim128_fp16_split_softcapall_sm80_cu_61719c98_40664cuda3std6ranges3__45__cpo9iter_moveE,@object
	.size		_ZN83_INTERNAL_d107419c_47_flash_fwd_hdim128_fp16_split_softcapall_sm80_cu_61719c98_40664cuda3std6ranges3__45__cpo9iter_moveE,(_ZN83_INTERNAL_d107419c_47_flash_fwd_hdim128_fp16_split_softcapall_sm80_cu_61719c98_40664cuda3std3__45__cpo5beginE - _ZN83_INTERNAL_d107419c_47_flash_fwd_hdim128_fp16_split_softcapall_sm80_cu_61719c98_40664cuda3std6ranges3__45__cpo9iter_moveE)
_ZN83_INTERNAL_d107419c_47_flash_fwd_hdim128_fp16_split_softcapall_sm80_cu_61719c98_40664cuda3std6ranges3__45__cpo9iter_moveE:
	.zero		1
	.type		_ZN83_INTERNAL_d107419c_47_flash_fwd_hdim128_fp16_split_softcapall_sm80_cu_61719c98_40664cuda3std3__45__cpo5beginE,@object
	.size		_ZN83_INTERNAL_d107419c_47_flash_fwd_hdim128_fp16_split_softcapall_sm80_cu_61719c98_40664cuda3std3__45__cpo5beginE,(_ZN83_INTERNAL_d107419c_47_flash_fwd_hdim128_fp16_split_softcapall_sm80_cu_61719c98_40664cuda3std3__485_GLOBAL__N__d107419c_47_flash_fwd_hdim128_fp16_split_softcapall_sm80_cu_61719c98_40666ignoreE - _ZN83_INTERNAL_d107419c_47_flash_fwd_hdim128_fp16_split_softcapall_sm80_cu_61719c98_40664cuda3std3__45__cpo5beginE)
_ZN83_INTERNAL_d107419c_47_flash_fwd_hdim128_fp16_split_softcapall_sm80_cu_61719c98_40664cuda3std3__45__cpo5beginE:
	.zero		1
	.type		_ZN83_INTERNAL_d107419c_47_flash_fwd_hdim128_fp16_split_softcapall_sm80_cu_61719c98_40664cuda3std3__485_GLOBAL__N__d107419c_47_flash_fwd_hdim128_fp16_split_softcapall_sm80_cu_61719c98_40666ignoreE,@object
	.size		_ZN83_INTERNAL_d107419c_47_flash_fwd_hdim128_fp16_split_softcapall_sm80_cu_61719c98_40664cuda3std3__485_GLOBAL__N__d107419c_47_flash_fwd_hdim128_fp16_split_softcapall_sm80_cu_61719c98_40666ignoreE,(_ZN83_INTERNAL_d107419c_47_flash_fwd_hdim128_fp16_split_softcapall_sm80_cu_61719c98_40664cute7productE - _ZN83_INTERNAL_d107419c_47_flash_fwd_hdim128_fp16_split_softcapall_sm80_cu_61719c98_40664cuda3std3__485_GLOBAL__N__d107419c_47_flash_fwd_hdim128_fp16_split_softcapall_sm80_cu_61719c98_40666ignoreE)
_ZN83_INTERNAL_d107419c_47_flash_fwd_hdim128_fp16_split_softcapall_sm80_cu_61719c98_40664cuda3std3__485_GLOBAL__N__d107419c_47_flash_fwd_hdim128_fp16_split_softcapall_sm80_cu_61719c98_40666ignoreE:
	.zero		1
	.type		_ZN83_INTERNAL_d107419c_47_flash_fwd_hdim128_fp16_split_softcapall_sm80_cu_61719c98_40664cute7productE,@object
	.size		_ZN83_INTERNAL_d107419c_47_flash_fwd_hdim128_fp16_split_softcapall_sm80_cu_61719c98_40664cute7productE,(_ZN83_INTERNAL_d107419c_47_flash_fwd_hdim128_fp16_split_softcapall_sm80_cu_61719c98_40664cuda3std3__45__cpo3endE - _ZN83_INTERNAL_d107419c_47_flash_fwd_hdim128_fp16_split_softcapall_sm80_cu_61719c98_40664cute7productE)
_ZN83_INTERNAL_d107419c_47_flash_fwd_hdim128_fp16_split_softcapall_sm80_cu_61719c98_40664cute7productE:
	.zero		1
	.type		_ZN83_INTERNAL_d107419c_47_flash_fwd_hdim128_fp16_split_softcapall_sm80_cu_61719c98_40664cuda3std3__45__cpo3endE,@object
	.size		_ZN83_INTERNAL_d107419c_47_flash_fwd_hdim128_fp16_split_softcapall_sm80_cu_61719c98_40664cuda3std3__45__cpo3endE,(_ZN83_INTERNAL_d107419c_47_flash_fwd_hdim128_fp16_split_softcapall_sm80_cu_61719c98_40664cuda3std3__419piecewise_constructE - _ZN83_INTERNAL_d107419c_47_flash_fwd_hdim128_fp16_split_softcapall_sm80_cu_61719c98_40664cuda3std3__45__cpo3endE)
_ZN83_INTERNAL_d107419c_47_flash_fwd_hdim128_fp16_split_softcapall_sm80_cu_61719c98_40664cuda3std3__45__cpo3endE:
	.zero		1
	.type		_ZN83_INTERNAL_d107419c_47_flash_fwd_hdim128_fp16_split_softcapall_sm80_cu_61719c98_40664cuda3std3__419piecewise_constructE,@object
	.size		_ZN83_INTERNAL_d107419c_47_flash_fwd_hdim128_fp16_split_softcapall_sm80_cu_61719c98_40664cuda3std3__419piecewise_constructE,(_ZN83_INTERNAL_d107419c_47_flash_fwd_hdim128_fp16_split_softcapall_sm80_cu_61719c98_40664cuda3std3__45__cpo4cendE - _ZN83_INTERNAL_d107419c_47_flash_fwd_hdim128_fp16_split_softcapall_sm80_cu_61719c98_40664cuda3std3__419piecewise_constructE)
_ZN83_INTERNAL_d107419c_47_flash_fwd_hdim128_fp16_split_softcapall_sm80_cu_61719c98_40664cuda3std3__419piecewise_constructE:
	.zero		1
	.type		_ZN83_INTERNAL_d107419c_47_flash_fwd_hdim128_fp16_split_softcapall_sm80_cu_61719c98_40664cuda3std3__45__cpo4cendE,@object
	.size		_ZN83_INTERNAL_d107419c_47_flash_fwd_hdim128_fp16_split_softcapall_sm80_cu_61719c98_40664cuda3std3__45__cpo4cendE,(_ZN83_INTERNAL_d107419c_47_flash_fwd_hdim128_fp16_split_softcapall_sm80_cu_61719c98_40664cuda3std6ranges3__45__cpo4swapE - _ZN83_INTERNAL_d107419c_47_flash_fwd_hdim128_fp16_split_softcapall_sm80_cu_61719c98_40664cuda3std3__45__cpo4cendE)
_ZN83_INTERNAL_d107419c_47_flash_fwd_hdim128_fp16_split_softcapall_sm80_cu_61719c98_40664cuda3std3__45__cpo4cendE:
	.zero		1
	.type		_ZN83_INTERNAL_d107419c_47_flash_fwd_hdim128_fp16_split_softcapall_sm80_cu_61719c98_40664cuda3std6ranges3__45__cpo4swapE,@object
	.size		_ZN83_INTERNAL_d107419c_47_flash_fwd_hdim128_fp16_split_softcapall_sm80_cu_61719c98_40664cuda3std6ranges3__45__cpo4swapE,(.L_7 - _ZN83_INTERNAL_d107419c_47_flash_fwd_hdim128_fp16_split_softcapall_sm80_cu_61719c98_40664cuda3std6ranges3__45__cpo4swapE)
_ZN83_INTERNAL_d107419c_47_flash_fwd_hdim128_fp16_split_softcapall_sm80_cu_61719c98_40664cuda3std6ranges3__45__cpo4swapE:
	.zero		1
.L_7:


//--------------------- .nv.constant0._ZN7cutlass13device_kernelIN5flash19enable_sm80_to_sm89INS1_16FlashAttnFwdSm80INS1_25CollectiveMainloopFwdSm80ILi8ELi1ELb1EN4cute5tupleIJNS5_1CILi128EEES8_S8_EEELi128ENS_6half_tEfNS_4arch4Sm80ELb0ELb0ELb1ELb0ELb0ELb0ELb1ELb1EEENS1_21CollectiveEpilogueFwdIS9_NS6_IJNS7_ILi1EEESF_SF_EEESA_SC_Li256ELb0ELb1ELb1ELb0EEENS1_19SingleTileSchedulerILb0ELb1ELb1ELi128EEEEEEEEEvNT_6ParamsE --------------------------
	.section	.nv.constant0._ZN7cutlass13device_kernelIN5flash19enable_sm80_to_sm89INS1_16FlashAttnFwdSm80INS1_25CollectiveMainloopFwdSm80ILi8ELi1ELb1EN4cute5tupleIJNS5_1CILi128EEES8_S8_EEELi128ENS_6half_tEfNS_4arch4Sm80ELb0ELb0ELb1ELb0ELb0ELb0ELb1ELb1EEENS1_21CollectiveEpilogueFwdIS9_NS6_IJNS7_ILi1EEESF_SF_EEESA_SC_Li256ELb0ELb1ELb1ELb0EEENS1_19SingleTileSchedulerILb0ELb1ELb1ELi128EEEEEEEEEvNT_6ParamsE,"a",@progbits
	.sectionflags	@""
	.align	4
.nv.constant0._ZN7cutlass13device_kernelIN5flash19enable_sm80_to_sm89INS1_16FlashAttnFwdSm80INS1_25CollectiveMainloopFwdSm80ILi8ELi1ELb1EN4cute5tupleIJNS5_1CILi128EEES8_S8_EEELi128ENS_6half_tEfNS_4arch4Sm80ELb0ELb0ELb1ELb0ELb0ELb0ELb1ELb1EEENS1_21CollectiveEpilogueFwdIS9_NS6_IJNS7_ILi1EEESF_SF_EEESA_SC_Li256ELb0ELb1ELb1ELb0EEENS1_19SingleTileSchedulerILb0ELb1ELb1ELi128EEEEEEEEEvNT_6ParamsE:
	.zero		1576


//--------------------- .nv.constant0._ZN7cutlass13device_kernelIN5flash19enable_sm80_to_sm89INS1_16FlashAttnFwdSm80INS1_25CollectiveMainloopFwdSm80ILi8ELi1ELb1EN4cute5tupleIJNS5_1CILi128EEENS7_ILi96EEES8_EEELi128ENS_6half_tEfNS_4arch4Sm80ELb0ELb1ELb1ELb0ELb0ELb0ELb1ELb1EEENS1_21CollectiveEpilogueFwdINS6_IJS8_S8_S9_EEENS6_IJNS7_ILi1EEESH_SH_EEESB_SD_Li256ELb0ELb1ELb1ELb0EEENS1_19SingleTileSchedulerILb0ELb1ELb1ELi128EEEEEEEEEvNT_6ParamsE --------------------------
	.section	.nv.constant0._ZN7cutlass13device_kernelIN5flash19enable_sm80_to_sm89INS1_16FlashAttnFwdSm80INS1_25CollectiveMainloopFwdSm80ILi8ELi1ELb1EN4cute5tupleIJNS5_1CILi128EEENS7_ILi96EEES8_EEELi128ENS_6half_tEfNS_4arch4Sm80ELb0ELb1ELb1ELb0ELb0ELb0ELb1ELb1EEENS1_21CollectiveEpilogueFwdINS6_IJS8_S8_S9_EEENS6_IJNS7_ILi1EEESH_SH_EEESB_SD_Li256ELb0ELb1ELb1ELb0EEENS1_19SingleTileSchedulerILb0ELb1ELb1ELi128EEEEEEEEEvNT_6ParamsE,"a",@progbits
	.sectionflags	@""
	.align	4
.nv.constant0._ZN7cutlass13device_kernelIN5flash19enable_sm80_to_sm89INS1_16FlashAttnFwdSm80INS1_25CollectiveMainloopFwdSm80ILi8ELi1ELb1EN4cute5tupleIJNS5_1CILi128EEENS7_ILi96EEES8_EEELi128ENS_6half_tEfNS_4arch4Sm80ELb0ELb1ELb1ELb0ELb0ELb0ELb1ELb1EEENS1_21CollectiveEpilogueFwdINS6_IJS8_S8_S9_EEENS6_IJNS7_ILi1EEESH_SH_EEESB_SD_Li256ELb0ELb1ELb1ELb0EEENS1_19SingleTileSchedulerILb0ELb1ELb1ELi128EEEEEEEEEvNT_6ParamsE:
	.zero		1576


//--------------------- .nv.constant0._ZN7cutlass13device_kernelIN5flash19enable_sm80_to_sm89INS1_16FlashAttnFwdSm80INS1_25CollectiveMainloopFwdSm80ILi8ELi1ELb1EN4cute5tupleIJNS5_1CILi128EEES8_S8_EEELi128ENS_6half_tEfNS_4arch4Sm80ELb1ELb0ELb1ELb0ELb0ELb0ELb1ELb1EEENS1_21CollectiveEpilogueFwdIS9_NS6_IJNS7_ILi1EEESF_SF_EEESA_SC_Li256ELb0ELb1ELb1ELb0EEENS1_30DynamicPersistentTileSchedulerILi256ELi256ELb1ELb1ELb0EEEEEEEEEvNT_6ParamsE --------------------------
	.section	.nv.constant0._ZN7cutlass13device_kernelIN5flash19enable_sm80_to_sm89INS1_16FlashAttnFwdSm80INS1_25CollectiveMainloopFwdSm80ILi8ELi1ELb1EN4cute5tupleIJNS5_1CILi128EEES8_S8_EEELi128ENS_6half_tEfNS_4arch4Sm80ELb1ELb0ELb1ELb0ELb0ELb0ELb1ELb1EEENS1_21CollectiveEpilogueFwdIS9_NS6_IJNS7_ILi1EEESF_SF_EEESA_SC_Li256ELb0ELb1ELb1ELb0EEENS1_30DynamicPersistentTileSchedulerILi256ELi256ELb1ELb1ELb0EEEEEEEEEvNT_6ParamsE,"a",@progbits
	.sectionflags	@""
	.align	4
.nv.constant0._ZN7cutlass13device_kernelIN5flash19enable_sm80_to_sm89INS1_16FlashAttnFwdSm80INS1_25CollectiveMainloopFwdSm80ILi8ELi1ELb1EN4cute5tupleIJNS5_1CILi128EEES8_S8_EEELi128ENS_6half_tEfNS_4arch4Sm80ELb1ELb0ELb1ELb0ELb0ELb0ELb1ELb1EEENS1_21CollectiveEpilogueFwdIS9_NS6_IJNS7_ILi1EEESF_SF_EEESA_SC_Li256ELb0ELb1ELb1ELb0EEENS1_30DynamicPersistentTileSchedulerILi256ELi256ELb1ELb1ELb0EEEEEEEEEvNT_6ParamsE:
	.zero		1592


//--------------------- .nv.constant0._ZN7cutlass13device_kernelIN5flash19enable_sm80_to_sm89INS1_16FlashAttnFwdSm80INS1_25CollectiveMainloopFwdSm80ILi4ELi1ELb0EN4cute5tupleIJNS5_1CILi128EEENS7_ILi64EEES8_EEELi128ENS_6half_tEfNS_4arch4Sm80ELb0ELb0ELb1ELb0ELb0ELb0ELb1ELb1EEENS1_21CollectiveEpilogueFwdINS6_IJS8_S8_S9_EEENS6_IJNS7_ILi1EEESH_SH_EEESB_SD_Li128ELb0ELb1ELb1ELb0EEENS1_19SingleTileSchedulerILb0ELb1ELb1ELi128EEEEEEEEEvNT_6ParamsE --------------------------
	.section	.nv.constant0._ZN7cutlass13device_kernelIN5flash19enable_sm80_to_sm89INS1_16FlashAttnFwdSm80INS1_25CollectiveMainloopFwdSm80ILi4ELi1ELb0EN4cute5tupleIJNS5_1CILi128EEENS7_ILi64EEES8_EEELi128ENS_6half_tEfNS_4arch4Sm80ELb0ELb0ELb1ELb0ELb0ELb0ELb1ELb1EEENS1_21CollectiveEpilogueFwdINS6_IJS8_S8_S9_EEENS6_IJNS7_ILi1EEESH_SH_EEESB_SD_Li128ELb0ELb1ELb1ELb0EEENS1_19SingleTileSchedulerILb0ELb1ELb1ELi128EEEEEEEEEvNT_6ParamsE,"a",@progbits
	.sectionflags	@""
	.align	4
.nv.constant0._ZN7cutlass13device_kernelIN5flash19enable_sm80_to_sm89INS1_16FlashAttnFwdSm80INS1_25CollectiveMainloopFwdSm80ILi4ELi1ELb0EN4cute5tupleIJNS5_1CILi128EEENS7_ILi64EEES8_EEELi128ENS_6half_tEfNS_4arch4Sm80ELb0ELb0ELb1ELb0ELb0ELb0ELb1ELb1EEENS1_21CollectiveEpilogueFwdINS6_IJS8_S8_S9_EEENS6_IJNS7_ILi1EEESH_SH_EEESB_SD_Li128ELb0ELb1ELb1ELb0EEENS1_19SingleTileSchedulerILb0ELb1ELb1ELi128EEEEEEEEEvNT_6ParamsE:
	.zero		1576


//--------------------- .nv.constant0._ZN7cutlass13device_kernelIN5flash19enable_sm80_to_sm89INS1_16FlashAttnFwdSm80INS1_25CollectiveMainloopFwdSm80ILi8ELi1ELb1EN4cute5tupleIJNS5_1CILi128EEENS7_ILi112EEES8_EEELi128ENS_6half_tEfNS_4arch4Sm80ELb0ELb0ELb1ELb1ELb0ELb0ELb1ELb1EEENS1_21CollectiveEpilogueFwdINS6_IJS8_S8_S9_EEENS6_IJNS7_ILi1EEESH_SH_EEESB_SD_Li256ELb1ELb1ELb1ELb0EEENS1_36VarlenDynamicPersistentTileSchedulerILi128ELi112ELi256ELi256ELb1ELb1ELb0ELb0ELb1ELb1EEEEEEEEEvNT_6ParamsE --------------------------
	.section	.nv.constant0._ZN7cutlass13device_kernelIN5flash19enable_sm80_to_sm89INS1_16FlashAttnFwdSm80INS1_25CollectiveMainloopFwdSm80ILi8ELi1ELb1EN4cute5tupleIJNS5_1CILi128EEENS7_ILi112EEES8_EEELi128ENS_6half_tEfNS_4arch4Sm80ELb0ELb0ELb1ELb1ELb0ELb0ELb1ELb1EEENS1_21CollectiveEpilogueFwdINS6_IJS8_S8_S9_EEENS6_IJNS7_ILi1EEESH_SH_EEESB_SD_Li256ELb1ELb1ELb1ELb0EEENS1_36VarlenDynamicPersistentTileSchedulerILi128ELi112ELi256ELi256ELb1ELb1ELb0ELb0ELb1ELb1EEEEEEEEEvNT_6ParamsE,"a",@progbits
	.sectionflags	@""
	.align	4
.nv.constant0._ZN7cutlass13device_kernelIN5flash19enable_sm80_to_sm89INS1_16FlashAttnFwdSm80INS1_25CollectiveMainloopFwdSm80ILi8ELi1ELb1EN4cute5tupleIJNS5_1CILi128EEENS7_ILi112EEES8_EEELi128ENS_6half_tEfNS_4arch4Sm80ELb0ELb0ELb1ELb1ELb0ELb0ELb1ELb1EEENS1_21CollectiveEpilogueFwdINS6_IJS8_S8_S9_EEENS6_IJNS7_ILi1EEESH_SH_EEESB_SD_Li256ELb1ELb1ELb1ELb0EEENS1_36VarlenDynamicPersistentTileSchedulerILi128ELi112ELi256ELi256ELb1ELb1ELb0ELb0ELb1ELb1EEEEEEEEEvNT_6ParamsE:
	.zero		1608


//--------------------- .nv.constant0._ZN7cutlass13device_kernelIN5flash19enable_sm80_to_sm89INS1_16FlashAttnFwdSm80INS1_25CollectiveMainloopFwdSm80ILi8ELi1ELb1EN4cute5tupleIJNS5_1CILi128EEENS7_ILi112EEES8_EEELi128ENS_6half_tEfNS_4arch4Sm80ELb0ELb0ELb1ELb1ELb0ELb1ELb1ELb1EEENS1_21CollectiveEpilogueFwdINS6_IJS8_S8_S9_EEENS6_IJNS7_ILi1EEESH_SH_EEESB_SD_Li256ELb1ELb1ELb1ELb0EEENS1_36VarlenDynamicPersistentTileSchedulerILi128ELi112ELi256ELi256ELb1ELb1ELb0ELb0ELb1ELb1EEEEEEEEEvNT_6ParamsE --------------------------
	.section	.nv.constant0._ZN7cutlass13device_kernelIN5flash19enable_sm80_to_sm89INS1_16FlashAttnFwdSm80INS1_25CollectiveMainloopFwdSm80ILi8ELi1ELb1EN4cute5tupleIJNS5_1CILi128EEENS7_ILi112EEES8_EEELi128ENS_6half_tEfNS_4arch4Sm80ELb0ELb0ELb1ELb1ELb0ELb1ELb1ELb1EEENS1_21CollectiveEpilogueFwdINS6_IJS8_S8_S9_EEENS6_IJNS7_ILi1EEESH_SH_EEESB_SD_Li256ELb1ELb1ELb1ELb0EEENS1_36VarlenDynamicPersistentTileSchedulerILi128ELi112ELi256ELi256ELb1ELb1ELb0ELb0ELb1ELb1EEEEEEEEEvNT_6ParamsE,"a",@progbits
	.sectionflags	@""
	.align	4
.nv.constant0._ZN7cutlass13device_kernelIN5flash19enable_sm80_to_sm89INS1_16FlashAttnFwdSm80INS1_25CollectiveMainloopFwdSm80ILi8ELi1ELb1EN4cute5tupleIJNS5_1CILi128EEENS7_ILi112EEES8_EEELi128ENS_6half_tEfNS_4arch4Sm80ELb0ELb0ELb1ELb1ELb0ELb1ELb1ELb1EEENS1_21CollectiveEpilogueFwdINS6_IJS8_S8_S9_EEENS6_IJNS7_ILi1EEESH_SH_EEESB_SD_Li256ELb1ELb1ELb1ELb0EEENS1_36VarlenDynamicPersistentTileSchedulerILi128ELi112ELi256ELi256ELb1ELb1ELb0ELb0ELb1ELb1EEEEEEEEEvNT_6ParamsE:
	.zero		1608


//--------------------- .nv.constant0._ZN7cutlass13device_kernelIN5flash19enable_sm80_to_sm89INS1_16FlashAttnFwdSm80INS1_25CollectiveMainloopFwdSm80ILi4ELi1ELb0EN4cute5tupleIJNS5_1CILi128EEENS7_ILi48EEES8_EEELi128ENS_6half_tEfNS_4arch4Sm80ELb0ELb1ELb1ELb0ELb0ELb0ELb1ELb1EEENS1_21CollectiveEpilogueFwdINS6_IJS8_S8_S9_EEENS6_IJNS7_ILi1EEESH_SH_EEESB_SD_Li128ELb0ELb1ELb1ELb0EEENS1_19SingleTileSchedulerILb0ELb1ELb1ELi128EEEEEEEEEvNT_6ParamsE --------------------------
	.section	.nv.constant0._ZN7cutlass13device_kernelIN5flash19enable_sm80_to_sm89INS1_16FlashAttnFwdSm80INS1_25CollectiveMainloopFwdSm80ILi4ELi1ELb0EN4cute5tupleIJNS5_1CILi128EEENS7_ILi48EEES8_EEELi128ENS_6half_tEfNS_4arch4Sm80ELb0ELb1ELb1ELb0ELb0ELb0ELb1ELb1EEENS1_21CollectiveEpilogueFwdINS6_IJS8_S8_S9_EEENS6_IJNS7_ILi1EEESH_SH_EEESB_SD_Li128ELb0ELb1ELb1ELb0EEENS1_19SingleTileSchedulerILb0ELb1ELb1ELi128EEEEEEEEEvNT_6ParamsE,"a",@progbits
	.sectionflags	@""
	.align	4
.nv.constant0._ZN7cutlass13device_kernelIN5flash19enable_sm80_to_sm89INS1_16FlashAttnFwdSm80INS1_25CollectiveMainloopFwdSm80ILi4ELi1ELb0EN4cute5tupleIJNS5_1CILi128EEENS7_ILi48EEES8_EEELi128ENS_6half_tEfNS_4arch4Sm80ELb0ELb1ELb1ELb0ELb0ELb0ELb1ELb1EEENS1_21CollectiveEpilogueFwdINS6_IJS8_S8_S9_EEENS6_IJNS7_ILi1EEESH_SH_EEESB_SD_Li128ELb0ELb1ELb1ELb0EEENS1_19SingleTileSchedulerILb0ELb1ELb1ELi128EEEEEEEEEvNT_6ParamsE:
	.zero		1576


//--------------------- .nv.constant0._ZN7cutlass13device_kernelIN5flash19enable_sm80_to_sm89INS1_16FlashAttnFwdSm80INS1_25CollectiveMainloopFwdSm80ILi8ELi1ELb1EN4cute5tupleIJNS5_1CILi128EEENS7_ILi96EEES8_EEELi128ENS_6half_tEfNS_4arch4Sm80ELb0ELb1ELb1ELb1ELb0ELb0ELb1ELb1EEENS1_21CollectiveEpilogueFwdINS6_IJS8_S8_S9_EEENS6_IJNS7_ILi1EEESH_SH_EEESB_SD_Li256ELb1ELb1ELb1ELb0EEENS1_36VarlenDynamicPersistentTileSchedulerILi128ELi96ELi256ELi256ELb1ELb1ELb0ELb1ELb0ELb1EEEEEEEEEvNT_6ParamsE --------------------------
	.section	.nv.constant0._ZN7cutlass13device_kernelIN5flash19enable_sm80_to_sm89INS1_16FlashAttnFwdSm80INS1_25CollectiveMainloopFwdSm80ILi8ELi1ELb1EN4cute5tupleIJNS5_1CILi128EEENS7_ILi96EEES8_EEELi128ENS_6half_tEfNS_4arch4Sm80ELb0ELb1ELb1ELb1ELb0ELb0ELb1ELb1EEENS1_21CollectiveEpilogueFwdINS6_IJS8_S8_S9_EEENS6_IJNS7_ILi1EEESH_SH_EEESB_SD_Li256ELb1ELb1ELb1ELb0EEENS1_36VarlenDynamicPersistentTileSchedulerILi128ELi96ELi256ELi256ELb1ELb1ELb0ELb1ELb0ELb1EEEEEEEEEvNT_6ParamsE,"a",@progbits
	.sectionflags	@""
	.align	4
.nv.constant0._ZN7cutlass13device_kernelIN5flash19enable_sm80_to_sm89INS1_16FlashAttnFwdSm80INS1_25CollectiveMainloopFwdSm80ILi8ELi1ELb1EN4cute5tupleIJNS5_1CILi128EEENS7_ILi96EEES8_EEELi128ENS_6half_tEfNS_4arch4Sm80ELb0ELb1ELb1ELb1ELb0ELb0ELb1ELb1EEENS1_21CollectiveEpilogueFwdINS6_IJS8_S8_S9_EEENS6_IJNS7_ILi1EEESH_SH_EEESB_SD_Li256ELb1ELb1ELb1ELb0EEENS1_36VarlenDynamicPersistentTileSchedulerILi128ELi96ELi256ELi256ELb1ELb1ELb0ELb1ELb0ELb1EEEEEEEEEvNT_6ParamsE:
	.zero		1608


//--------------------- .nv.constant0._ZN7cutlass13device_kernelIN5flash19enable_sm80_to_sm89INS1_16FlashAttnFwdSm80INS1_25CollectiveMainloopFwdSm80ILi8ELi1ELb1EN4cute5tupleIJNS5_1CILi128EEENS7_ILi96EEES8_EEELi128ENS_6half_tEfNS_4arch4Sm80ELb0ELb1ELb1ELb1ELb0ELb1ELb1ELb1EEENS1_21CollectiveEpilogueFwdINS6_IJS8_S8_S9_EEENS6_IJNS7_ILi1EEESH_SH_EEESB_SD_Li256ELb1ELb1ELb1ELb0EEENS1_36VarlenDynamicPersistentTileSchedulerILi128ELi96ELi256ELi256ELb1ELb1ELb0ELb1ELb0ELb1EEEEEEEEEvNT_6ParamsE --------------------------
	.section	.nv.constant0._ZN7cutlass13device_kernelIN5flash19enable_sm80_to_sm89INS1_16FlashAttnFwdSm80INS1_25CollectiveMainloopFwdSm80ILi8ELi1ELb1EN4cute5tupleIJNS5_1CILi128EEENS7_ILi96EEES8_EEELi128ENS_6half_tEfNS_4arch4Sm80ELb0ELb1ELb1ELb1ELb0ELb1ELb1ELb1EEENS1_21CollectiveEpilogueFwdINS6_IJS8_S8_S9_EEENS6_IJNS7_ILi1EEESH_SH_EEESB_SD_Li256ELb1ELb1ELb1ELb0EEENS1_36VarlenDynamicPersistentTileSchedulerILi128ELi96ELi256ELi256ELb1ELb1ELb0ELb1ELb0ELb1EEEEEEEEEvNT_6ParamsE,"a",@progbits
	.sectionflags	@""
	.align	4
.nv.constant0._ZN7cutlass13device_kernelIN5flash19enable_sm80_to_sm89INS1_16FlashAttnFwdSm80INS1_25CollectiveMainloopFwdSm80ILi8ELi1ELb1EN4cute5tupleIJNS5_1CILi128EEENS7_ILi96EEES8_EEELi128ENS_6half_tEfNS_4arch4Sm80ELb0ELb1ELb1ELb1ELb0ELb1ELb1ELb1EEENS1_21CollectiveEpilogueFwdINS6_IJS8_S8_S9_EEENS6_IJNS7_ILi1EEESH_SH_EEESB_SD_Li256ELb1ELb1ELb1ELb0EEENS1_36VarlenDynamicPersistentTileSchedulerILi128ELi96ELi256ELi256ELb1ELb1ELb0ELb1ELb0ELb1EEEEEEEEEvNT_6ParamsE:
	.zero		1608


//--------------------- .nv.constant0._ZN7cutlass13device_kernelIN5flash19enable_sm80_to_sm89INS1_16FlashAttnFwdSm80INS1_25CollectiveMainloopFwdSm80ILi4ELi1ELb0EN4cute5tupleIJNS5_1CILi128EEENS7_ILi64EEES8_EEELi128ENS_6half_tEfNS_4arch4Sm80ELb1ELb0ELb1ELb0ELb0ELb0ELb1ELb1EEENS1_21CollectiveEpilogueFwdINS6_IJS8_S8_S9_EEENS6_IJNS7_ILi1EEESH_SH_EEESB_SD_Li128ELb0ELb1ELb1ELb0EEENS1_30DynamicPersistentTileSchedulerILi128ELi128ELb1ELb1ELb0EEEEEEEEEvNT_6ParamsE --------------------------
	.section	.nv.constant0._ZN7cutlass13device_kernelIN5flash19enable_sm80_to_sm89INS1_16FlashAttnFwdSm80INS1_25CollectiveMainloopFwdSm80ILi4ELi1ELb0EN4cute5tupleIJNS5_1CILi128EEENS7_ILi64EEES8_EEELi128ENS_6half_tEfNS_4arch4Sm80ELb1ELb0ELb1ELb0ELb0ELb0ELb1ELb1EEENS1_21CollectiveEpilogueFwdINS6_IJS8_S8_S9_EEENS6_IJNS7_ILi1EEESH_SH_EEESB_SD_Li128ELb0ELb1ELb1ELb0EEENS1_30DynamicPersistentTileSchedulerILi128ELi128ELb1ELb1ELb0EEEEEEEEEvNT_6ParamsE,"a",@progbits
	.sectionflags	@""
	.align	4
.nv.constant0._ZN7cutlass13device_kernelIN5flash19enable_sm80_to_sm89INS1_16FlashAttnFwdSm80INS1_25CollectiveMainloopFwdSm80ILi4ELi1ELb0EN4cute5tupleIJNS5_1CILi128EEENS7_ILi64EEES8_EEELi128ENS_6half_tEfNS_4arch4Sm80ELb1ELb0ELb1ELb0ELb0ELb0ELb1ELb1EEENS1_21CollectiveEpilogueFwdINS6_IJS8_S8_S9_EEENS6_IJNS7_ILi1EEESH_SH_EEESB_SD_Li128ELb0ELb1ELb1ELb0EEENS1_30DynamicPersistentTileSchedulerILi128ELi128ELb1ELb1ELb0EEEEEEEEEvNT_6ParamsE:
	.zero		1592


//--------------------- .nv.constant0._ZN7cutlass13device_kernelIN5flash19enable_sm80_to_sm89INS1_16FlashAttnFwdSm80INS1_25CollectiveMainloopFwdSm80ILi8ELi1ELb1EN4cute5tupleIJNS5_1CILi128EEENS7_ILi112EEES8_EEELi128ENS_6half_tEfNS_4arch4Sm80ELb1ELb0ELb1ELb1ELb0ELb0ELb1ELb1EEENS1_21CollectiveEpilogueFwdINS6_IJS8_S8_S9_EEENS6_IJNS7_ILi1EEESH_SH_EEESB_SD_Li256ELb1ELb1ELb1ELb0EEENS1_36VarlenDynamicPersistentTileSchedulerILi128ELi112ELi256ELi256ELb1ELb1ELb0ELb1ELb1ELb1EEEEEEEEEvNT_6ParamsE --------------------------
	.section	.nv.constant0._ZN7cutlass13device_kernelIN5flash19enable_sm80_to_sm89INS1_16FlashAttnFwdSm80INS1_25CollectiveMainloopFwdSm80ILi8ELi1ELb1EN4cute5tupleIJNS5_1CILi128EEENS7_ILi112EEES8_EEELi128ENS_6half_tEfNS_4arch4Sm80ELb1ELb0ELb1ELb1ELb0ELb0ELb1ELb1EEENS1_21CollectiveEpilogueFwdINS6_IJS8_S8_S9_EEENS6_IJNS7_ILi1EEESH_SH_EEESB_SD_Li256ELb1ELb1ELb1ELb0EEENS1_36VarlenDynamicPersistentTileSchedulerILi128ELi112ELi256ELi256ELb1ELb1ELb0ELb1ELb1ELb1EEEEEEEEEvNT_6ParamsE,"a",@progbits
	.sectionflags	@""
	.align	4
.nv.constant0._ZN7cutlass13device_kernelIN5flash19enable_sm80_to_sm89INS1_16FlashAttnFwdSm80INS1_25CollectiveMainloopFwdSm80ILi8ELi1ELb1EN4cute5tupleIJNS5_1CILi128EEENS7_ILi112EEES8_EEELi128ENS_6half_tEfNS_4arch4Sm80ELb1ELb0ELb1ELb1ELb0ELb0ELb1ELb1EEENS1_21CollectiveEpilogueFwdINS6_IJS8_S8_S9_EEENS6_IJNS7_ILi1EEESH_SH_EEESB_SD_Li256ELb1ELb1ELb1ELb0EEENS1_36VarlenDynamicPersistentTileSchedulerILi128ELi112ELi256ELi256ELb1ELb1ELb0ELb1ELb1ELb1EEEEEEEEEvNT_6ParamsE:
	.zero		1608


//--------------------- .nv.constant0._ZN7cutlass13device_kernelIN5flash19enable_sm80_to_sm89INS1_16FlashAttnFwdSm80INS1_25CollectiveMainloopFwdSm80ILi8ELi1ELb1EN4cute5tupleIJNS5_1CILi128EEENS7_ILi112EEES8_EEELi128ENS_6half_tEfNS_4arch4Sm80ELb1ELb0ELb1ELb1ELb0ELb1ELb1ELb1EEENS1_21CollectiveEpilogueFwdINS6_IJS8_S8_S9_EEENS6_IJNS7_ILi1EEESH_SH_EEESB_SD_Li256ELb1ELb1ELb1ELb0EEENS1_36VarlenDynamicPersistentTileSchedulerILi128ELi112ELi256ELi256ELb1ELb1ELb0ELb1ELb1ELb1EEEEEEEEEvNT_6ParamsE --------------------------
	.section	.nv.constant0._ZN7cutlass13device_kernelIN5flash19enable_sm80_to_sm89INS1_16FlashAttnFwdSm80INS1_25CollectiveMainloopFwdSm80ILi8ELi1ELb1EN4cute5tupleIJNS5_1CILi128EEENS7_ILi112EEES8_EEELi128ENS_6half_tEfNS_4arch4Sm80ELb1ELb0ELb1ELb1ELb0ELb1ELb1ELb1EEENS1_21CollectiveEpilogueFwdINS6_IJS8_S8_S9_EEENS6_IJNS7_ILi1EEESH_SH_EEESB_SD_Li256ELb1ELb1ELb1ELb0EEENS1_36VarlenDynamicPersistentTileSchedulerILi128ELi112ELi256ELi256ELb1ELb1ELb0ELb1ELb1ELb1EEEEEEEEEvNT_6ParamsE,"a",@progbits
	.sectionflags	@""
	.align	4
.nv.constant0._ZN7cutlass13device_kernelIN5flash19enable_sm80_to_sm89INS1_16FlashAttnFwdSm80INS1_25CollectiveMainloopFwdSm80ILi8ELi1ELb1EN4cute5tupleIJNS5_1CILi128EEENS7_ILi112EEES8_EEELi128ENS_6half_tEfNS_4arch4Sm80ELb1ELb0ELb1ELb1ELb0ELb1ELb1ELb1EEENS1_21CollectiveEpilogueFwdINS6_IJS8_S8_S9_EEENS6_IJNS7_ILi1EEESH_SH_EEESB_SD_Li256ELb1ELb1ELb1ELb0EEENS1_36VarlenDynamicPersistentTileSchedulerILi128ELi112ELi256ELi256ELb1ELb1ELb0ELb1ELb1ELb1EEEEEEEEEvNT_6ParamsE:
	.zero		1608


//--------------------- .nv.constant0._ZN7cutlass13device_kernelIN5flash19enable_sm80_to_sm89INS1_16FlashAttnFwdSm80INS1_25CollectiveMainloopFwdSm80ILi8ELi1ELb1EN4cute5tupleIJNS5_1CILi128EEES8_S8_EEELi128ENS_6half_tEfNS_4arch4Sm80ELb0ELb0ELb0ELb0ELb0ELb0ELb1ELb1EEENS1_21CollectiveEpilogueFwdIS9_NS6_IJNS7_ILi1EEESF_SF_EEESA_SC_Li256ELb0ELb1ELb1ELb0EEENS1_19SingleTileSchedulerILb0ELb1ELb1ELi128EEEEEEEEEvNT_6ParamsE --------------------------
	.section	.nv.constant0._ZN7cutlass13device_kernelIN5flash19enable_sm80_to_sm89INS1_16FlashAttnFwdSm80INS1_25CollectiveMainloopFwdSm80ILi8ELi1ELb1EN4cute5tupleIJNS5_1CILi128EEES8_S8_EEELi128ENS_6half_tEfNS_4arch4Sm80ELb0ELb0ELb0ELb0ELb0ELb0ELb1ELb1EEENS1_21CollectiveEpilogueFwdIS9_NS6_IJNS7_ILi1EEESF_SF_EEESA_SC_Li256ELb0ELb1ELb1ELb0EEENS1_19SingleTileSchedulerILb0ELb1ELb1ELi128EEEEEEEEEvNT_6ParamsE,"a",@progbits
	.sectionflags	@""
	.align	4
.nv.constant0._ZN7cutlass13device_kernelIN5flash19enable_sm80_to_sm89INS1_16FlashAttnFwdSm80INS1_25CollectiveMainloopFwdSm80ILi8ELi1ELb1EN4cute5tupleIJNS5_1CILi128EEES8_S8_EEELi128ENS_6half_tEfNS_4arch4Sm80ELb0ELb0ELb0ELb0ELb0ELb0ELb1ELb1EEENS1_21CollectiveEpilogueFwdIS9_NS6_IJNS7_ILi1EEESF_SF_EEESA_SC_Li256ELb0ELb1ELb1ELb0EEENS1_19SingleTileSchedulerILb0ELb1ELb1ELi128EEEEEEEEEvNT_6ParamsE:
	.zero		1576


//--------------------- .nv.constant0._ZN7cutlass13device_kernelIN5flash19enable_sm80_to_sm89INS1_16FlashAttnFwdSm80INS1_25CollectiveMainloopFwdSm80ILi8ELi1ELb1EN4cute5tupleIJNS5_1CILi128EEENS7_ILi96EEES8_EEELi128ENS_6half_tEfNS_4arch4Sm80ELb0ELb1ELb0ELb0ELb0ELb0ELb1ELb1EEENS1_21CollectiveEpilogueFwdINS6_IJS8_S8_S9_EEENS6_IJNS7_ILi1EEESH_SH_EEESB_SD_Li256ELb0ELb1ELb1ELb0EEENS1_19SingleTileSchedulerILb0ELb1ELb1ELi128EEEEEEEEEvNT_6ParamsE --------------------------
	.section	.nv.constant0._ZN7cutlass13device_kernelIN5flash19enable_sm80_to_sm89INS1_16FlashAttnFwdSm80INS1_25CollectiveMainloopFwdSm80ILi8ELi1ELb1EN4cute5tupleIJNS5_1CILi128EEENS7_ILi96EEES8_EEELi128ENS_6half_tEfNS_4arch4Sm80ELb0ELb1ELb0ELb0ELb0ELb0ELb1ELb1EEENS1_21CollectiveEpilogueFwdINS6_IJS8_S8_S9_EEENS6_IJNS7_ILi1EEESH_SH_EEESB_SD_Li256ELb0ELb1ELb1ELb0EEENS1_19SingleTileSchedulerILb0ELb1ELb1ELi128EEEEEEEEEvNT_6ParamsE,"a",@progbits
	.sectionflags	@""
	.align	4
.nv.constant0._ZN7cutlass13device_kernelIN5flash19enable_sm80_to_sm89INS1_16FlashAttnFwdSm80INS1_25CollectiveMainloopFwdSm80ILi8ELi1ELb1EN4cute5tupleIJNS5_1CILi128EEENS7_ILi96EEES8_EEELi128ENS_6half_tEfNS_4arch4Sm80ELb0ELb1ELb0ELb0ELb0ELb0ELb1ELb1EEENS1_21CollectiveEpilogueFwdINS6_IJS8_S8_S9_EEENS6_IJNS7_ILi1EEESH_SH_EEESB_SD_Li256ELb0ELb1ELb1ELb0EEENS1_19SingleTileSchedulerILb0ELb1ELb1ELi128EEEEEEEEEvNT_6ParamsE:
	.zero		1576


//--------------------- .nv.constant0._ZN7cutlass13device_kernelIN5flash19enable_sm80_to_sm89INS1_16FlashAttnFwdSm80INS1_25CollectiveMainloopFwdSm80ILi8ELi1ELb1EN4cute5tupleIJNS5_1CILi128EEES8_S8_EEELi128ENS_6half_tEfNS_4arch4Sm80ELb1ELb0ELb0ELb0ELb0ELb0ELb1ELb1EEENS1_21CollectiveEpilogueFwdIS9_NS6_IJNS7_ILi1EEESF_SF_EEESA_SC_Li256ELb0ELb1ELb1ELb0EEENS1_30DynamicPersistentTileSchedulerILi256ELi256ELb1ELb1ELb0EEEEEEEEEvNT_6ParamsE --------------------------
	.section	.nv.constant0._ZN7cutlass13device_kernelIN5flash19enable_sm80_to_sm89INS1_16FlashAttnFwdSm80INS1_25CollectiveMainloopFwdSm80ILi8ELi1ELb1EN4cute5tupleIJNS5_1CILi128EEES8_S8_EEELi128ENS_6half_tEfNS_4arch4Sm80ELb1ELb0ELb0ELb0ELb0ELb0ELb1ELb1EEENS1_21CollectiveEpilogueFwdIS9_NS6_IJNS7_ILi1EEESF_SF_EEESA_SC_Li256ELb0ELb1ELb1ELb0EEENS1_30DynamicPersistentTileSchedulerILi256ELi256ELb1ELb1ELb0EEEEEEEEEvNT_6ParamsE,"a",@progbits
	.sectionflags	@""
	.align	4
.nv.constant0._ZN7cutlass13device_kernelIN5flash19enable_sm80_to_sm89INS1_16FlashAttnFwdSm80INS1_25CollectiveMainloopFwdSm80ILi8ELi1ELb1EN4cute5tupleIJNS5_1CILi128EEES8_S8_EEELi128ENS_6half_tEfNS_4arch4Sm80ELb1ELb0ELb0ELb0ELb0ELb0ELb1ELb1EEENS1_21CollectiveEpilogueFwdIS9_NS6_IJNS7_ILi1EEESF_SF_EEESA_SC_Li256ELb0ELb1ELb1ELb0EEENS1_30DynamicPersistentTileSchedulerILi256ELi256ELb1ELb1ELb0EEEEEEEEEvNT_6ParamsE:
	.zero		1592


//--------------------- .nv.constant0._ZN7cutlass13device_kernelIN5flash19enable_sm80_to_sm89INS1_16FlashAttnFwdSm80INS1_25CollectiveMainloopFwdSm80ILi4ELi1ELb0EN4cute5tupleIJNS5_1CILi128EEENS7_ILi64EEES8_EEELi128ENS_6half_tEfNS_4arch4Sm80ELb0ELb0ELb0ELb0ELb0ELb0ELb1ELb1EEENS1_21CollectiveEpilogueFwdINS6_IJS8_S8_S9_EEENS6_IJNS7_ILi1EEESH_SH_EEESB_SD_Li128ELb0ELb1ELb1ELb0EEENS1_19SingleTileSchedulerILb0ELb1ELb1ELi128EEEEEEEEEvNT_6ParamsE --------------------------
	.section	.nv.constant0._ZN7cutlass13device_kernelIN5flash19enable_sm80_to_sm89INS1_16FlashAttnFwdSm80INS1_25CollectiveMainloopFwdSm80ILi4ELi1ELb0EN4cute5tupleIJNS5_1CILi128EEENS7_ILi64EEES8_EEELi128ENS_6half_tEfNS_4arch4Sm80ELb0ELb0ELb0ELb0ELb0ELb0ELb1ELb1EEENS1_21CollectiveEpilogueFwdINS6_IJS8_S8_S9_EEENS6_IJNS7_ILi1EEESH_SH_EEESB_SD_Li128ELb0ELb1ELb1ELb0EEENS1_19SingleTileSchedulerILb0ELb1ELb1ELi128EEEEEEEEEvNT_6ParamsE,"a",@progbits
	.sectionflags	@""
	.align	4
.nv.constant0._ZN7cutlass13device_kernelIN5flash19enable_sm80_to_sm89INS1_16FlashAttnFwdSm80INS1_25CollectiveMainloopFwdSm80ILi4ELi1ELb0EN4cute5tupleIJNS5_1CILi128EEENS7_ILi64EEES8_EEELi128ENS_6half_tEfNS_4arch4Sm80ELb0ELb0ELb0ELb0ELb0ELb0ELb1ELb1EEENS1_21CollectiveEpilogueFwdINS6_IJS8_S8_S9_EEENS6_IJNS7_ILi1EEESH_SH_EEESB_SD_Li128ELb0ELb1ELb1ELb0EEENS1_19SingleTileSchedulerILb0ELb1ELb1ELi128EEEEEEEEEvNT_6ParamsE:
	.zero		1576


//--------------------- .nv.constant0._ZN7cutlass13device_kernelIN5flash19enable_sm80_to_sm89INS1_16FlashAttnFwdSm80INS1_25CollectiveMainloopFwdSm80ILi8ELi1ELb1EN4cute5tupleIJNS5_1CILi128EEENS7_ILi112EEES8_EEELi128ENS_6half_tEfNS_4arch4Sm80ELb0ELb0ELb0ELb1ELb0ELb0ELb1ELb1EEENS1_21CollectiveEpilogueFwdINS6_IJS8_S8_S9_EEENS6_IJNS7_ILi1EEESH_SH_EEESB_SD_Li256ELb1ELb1ELb1ELb0EEENS1_36VarlenDynamicPersistentTileSchedulerILi128ELi112ELi256ELi256ELb1ELb1ELb0ELb0ELb1ELb1EEEEEEEEEvNT_6ParamsE --------------------------
	.section	.nv.constant0._ZN7cutlass13device_kernelIN5flash19enable_sm80_to_sm89INS1_16FlashAttnFwdSm80INS1_25CollectiveMainloopFwdSm80ILi8ELi1ELb1EN4cute5tupleIJNS5_1CILi128EEENS7_ILi112EEES8_EEELi128ENS_6half_tEfNS_4arch4Sm80ELb0ELb0ELb0ELb1ELb0ELb0ELb1ELb1EEENS1_21CollectiveEpilogueFwdINS6_IJS8_S8_S9_EEENS6_IJNS7_ILi1EEESH_SH_EEESB_SD_Li256ELb1ELb1ELb1ELb0EEENS1_36VarlenDynamicPersistentTileSchedulerILi128ELi112ELi256ELi256ELb1ELb1ELb0ELb0ELb1ELb1EEEEEEEEEvNT_6ParamsE,"a",@progbits
	.sectionflags	@""
	.align	4
.nv.constant0._ZN7cutlass13device_kernelIN5flash19enable_sm80_to_sm89INS1_16FlashAttnFwdSm80INS1_25CollectiveMainloopFwdSm80ILi8ELi1ELb1EN4cute5tupleIJNS5_1CILi128EEENS7_ILi112EEES8_EEELi128ENS_6half_tEfNS_4arch4Sm80ELb0ELb0ELb0ELb1ELb0ELb0ELb1ELb1EEENS1_21CollectiveEpilogueFwdINS6_IJS8_S8_S9_EEENS6_IJNS7_ILi1EEESH_SH_EEESB_SD_Li256ELb1ELb1ELb1ELb0EEENS1_36VarlenDynamicPersistentTileSchedulerILi128ELi112ELi256ELi256ELb1ELb1ELb0ELb0ELb1ELb1EEEEEEEEEvNT_6ParamsE:
	.zero		1608


//--------------------- .nv.constant0._ZN7cutlass13device_kernelIN5flash19enable_sm80_to_sm89INS1_16FlashAttnFwdSm80INS1_25CollectiveMainloopFwdSm80ILi8ELi1ELb1EN4cute5tupleIJNS5_1CILi128EEENS7_ILi112EEES8_EEELi128ENS_6half_tEfNS_4arch4Sm80ELb0ELb0ELb0ELb1ELb0ELb1ELb1ELb1EEENS1_21CollectiveEpilogueFwdINS6_IJS8_S8_S9_EEENS6_IJNS7_ILi1EEESH_SH_EEESB_SD_Li256ELb1ELb1ELb1ELb0EEENS1_36VarlenDynamicPersistentTileSchedulerILi128ELi112ELi256ELi256ELb1ELb1ELb0ELb0ELb1ELb1EEEEEEEEEvNT_6ParamsE --------------------------
	.section	.nv.constant0._ZN7cutlass13device_kernelIN5flash19enable_sm80_to_sm89INS1_16FlashAttnFwdSm80INS1_25CollectiveMainloopFwdSm80ILi8ELi1ELb1EN4cute5tupleIJNS5_1CILi128EEENS7_ILi112EEES8_EEELi128ENS_6half_tEfNS_4arch4Sm80ELb0ELb0ELb0ELb1ELb0ELb1ELb1ELb1EEENS1_21CollectiveEpilogueFwdINS6_IJS8_S8_S9_EEENS6_IJNS7_ILi1EEESH_SH_EEESB_SD_Li256ELb1ELb1ELb1ELb0EEENS1_36VarlenDynamicPersistentTileSchedulerILi128ELi112ELi256ELi256ELb1ELb1ELb0ELb0ELb1ELb1EEEEEEEEEvNT_6ParamsE,"a",@progbits
	.sectionflags	@""
	.align	4
.nv.constant0._ZN7cutlass13device_kernelIN5flash19enable_sm80_to_sm89INS1_16FlashAttnFwdSm80INS1_25CollectiveMainloopFwdSm80ILi8ELi1ELb1EN4cute5tupleIJNS5_1CILi128EEENS7_ILi112EEES8_EEELi128ENS_6half_tEfNS_4arch4Sm80ELb0ELb0ELb0ELb1ELb0ELb1ELb1ELb1EEENS1_21CollectiveEpilogueFwdINS6_IJS8_S8_S9_EEENS6_IJNS7_ILi1EEESH_SH_EEESB_SD_Li256ELb1ELb1ELb1ELb0EEENS1_36VarlenDynamicPersistentTileSchedulerILi128ELi112ELi256ELi256ELb1ELb1ELb0ELb0ELb1ELb1EEEEEEEEEvNT_6ParamsE:
	.zero		1608


//--------------------- .nv.constant0._ZN7cutlass13device_kernelIN5flash19enable_sm80_to_sm89INS1_16FlashAttnFwdSm80INS1_25CollectiveMainloopFwdSm80ILi4ELi1ELb0EN4cute5tupleIJNS5_1CILi128EEENS7_ILi48EEES8_EEELi128ENS_6half_tEfNS_4arch4Sm80ELb0ELb1ELb0ELb0ELb0ELb0ELb1ELb1EEENS1_21CollectiveEpilogueFwdINS6_IJS8_S8_S9_EEENS6_IJNS7_ILi1EEESH_SH_EEESB_SD_Li128ELb0ELb1ELb1ELb0EEENS1_19SingleTileSchedulerILb0ELb1ELb1ELi128EEEEEEEEEvNT_6ParamsE --------------------------
	.section	.nv.constant0._ZN7cutlass13device_kernelIN5flash19enable_sm80_to_sm89INS1_16FlashAttnFwdSm80INS1_25CollectiveMainloopFwdSm80ILi4ELi1ELb0EN4cute5tupleIJNS5_1CILi128EEENS7_ILi48EEES8_EEELi128ENS_6half_tEfNS_4arch4Sm80ELb0ELb1ELb0ELb0ELb0ELb0ELb1ELb1EEENS1_21CollectiveEpilogueFwdINS6_IJS8_S8_S9_EEENS6_IJNS7_ILi1EEESH_SH_EEESB_SD_Li128ELb0ELb1ELb1ELb0EEENS1_19SingleTileSchedulerILb0ELb1ELb1ELi128EEEEEEEEEvNT_6ParamsE,"a",@progbits
	.sectionflags	@""
	.align	4
.nv.constant0._ZN7cutlass13device_kernelIN5flash19enable_sm80_to_sm89INS1_16FlashAttnFwdSm80INS1_25CollectiveMainloopFwdSm80ILi4ELi1ELb0EN4cute5tupleIJNS5_1CILi128EEENS7_ILi48EEES8_EEELi128ENS_6half_tEfNS_4arch4Sm80ELb0ELb1ELb0ELb0ELb0ELb0ELb1ELb1EEENS1_21CollectiveEpilogueFwdINS6_IJS8_S8_S9_EEENS6_IJNS7_ILi1EEESH_SH_EEESB_SD_Li128ELb0ELb1ELb1ELb0EEENS1_19SingleTileSchedulerILb0ELb1ELb1ELi128EEEEEEEEEvNT_6ParamsE:
	.zero		1576


//--------------------- .nv.constant0._ZN7cutlass13device_kernelIN5flash19enable_sm80_to_sm89INS1_16FlashAttnFwdSm80INS1_25CollectiveMainloopFwdSm80ILi8ELi1ELb1EN4cute5tupleIJNS5_1CILi128EEENS7_ILi96EEES8_EEELi128ENS_6half_tEfNS_4arch4Sm80ELb0ELb1ELb0ELb1ELb0ELb0ELb1ELb1EEENS1_21CollectiveEpilogueFwdINS6_IJS8_S8_S9_EEENS6_IJNS7_ILi1EEESH_SH_EEESB_SD_Li256ELb1ELb1ELb1ELb0EEENS1_36VarlenDynamicPersistentTileSchedulerILi128ELi96ELi256ELi256ELb1ELb1ELb0ELb1ELb0ELb1EEEEEEEEEvNT_6ParamsE --------------------------
	.section	.nv.constant0._ZN7cutlass13device_kernelIN5flash19enable_sm80_to_sm89INS1_16FlashAttnFwdSm80INS1_25CollectiveMainloopFwdSm80ILi8ELi1ELb1EN4cute5tupleIJNS5_1CILi128EEENS7_ILi96EEES8_EEELi128ENS_6half_tEfNS_4arch4Sm80ELb0ELb1ELb0ELb1ELb0ELb0ELb1ELb1EEENS1_21CollectiveEpilogueFwdINS6_IJS8_S8_S9_EEENS6_IJNS7_ILi1EEESH_SH_EEESB_SD_Li256ELb1ELb1ELb1ELb0EEENS1_36VarlenDynamicPersistentTileSchedulerILi128ELi96ELi256ELi256ELb1ELb1ELb0ELb1ELb0ELb1EEEEEEEEEvNT_6ParamsE,"a",@progbits
	.sectionflags	@""
	.align	4
.nv.constant0._ZN7cutlass13device_kernelIN5flash19enable_sm80_to_sm89INS1_16FlashAttnFwdSm80INS1_25CollectiveMainloopFwdSm80ILi8ELi1ELb1EN4cute5tupleIJNS5_1CILi128EEENS7_ILi96EEES8_EEELi128ENS_6half_tEfNS_4arch4Sm80ELb0ELb1ELb0ELb1ELb0ELb0ELb1ELb1EEENS1_21CollectiveEpilogueFwdINS6_IJS8_S8_S9_EEENS6_IJNS7_ILi1EEESH_SH_EEESB_SD_Li256ELb1ELb1ELb1ELb0EEENS1_36VarlenDynamicPersistentTileSchedulerILi128ELi96ELi256ELi256ELb1ELb1ELb0ELb1ELb0ELb1EEEEEEEEEvNT_6ParamsE:
	.zero		1608


//--------------------- .nv.constant0._ZN7cutlass13device_kernelIN5flash19enable_sm80_to_sm89INS1_16FlashAttnFwdSm80INS1_25CollectiveMainloopFwdSm80ILi8ELi1ELb1EN4cute5tupleIJNS5_1CILi128EEENS7_ILi96EEES8_EEELi128ENS_6half_tEfNS_4arch4Sm80ELb0ELb1ELb0ELb1ELb0ELb1ELb1ELb1EEENS1_21CollectiveEpilogueFwdINS6_IJS8_S8_S9_EEENS6_IJNS7_ILi1EEESH_SH_EEESB_SD_Li256ELb1ELb1ELb1ELb0EEENS1_36VarlenDynamicPersistentTileSchedulerILi128ELi96ELi256ELi256ELb1ELb1ELb0ELb1ELb0ELb1EEEEEEEEEvNT_6ParamsE --------------------------
	.section	.nv.constant0._ZN7cutlass13device_kernelIN5flash19enable_sm80_to_sm89INS1_16FlashAttnFwdSm80INS1_25CollectiveMainloopFwdSm80ILi8ELi1ELb1EN4cute5tupleIJNS5_1CILi128EEENS7_ILi96EEES8_EEELi128ENS_6half_tEfNS_4arch4Sm80ELb0ELb1ELb0ELb1ELb0ELb1ELb1ELb1EEENS1_21CollectiveEpilogueFwdINS6_IJS8_S8_S9_EEENS6_IJNS7_ILi1EEESH_SH_EEESB_SD_Li256ELb1ELb1ELb1ELb0EEENS1_36VarlenDynamicPersistentTileSchedulerILi128ELi96ELi256ELi256ELb1ELb1ELb0ELb1ELb0ELb1EEEEEEEEEvNT_6ParamsE,"a",@progbits
	.sectionflags	@""
	.align	4
.nv.constant0._ZN7cutlass13device_kernelIN5flash19enable_sm80_to_sm89INS1_16FlashAttnFwdSm80INS1_25CollectiveMainloopFwdSm80ILi8ELi1ELb1EN4cute5tupleIJNS5_1CILi128EEENS7_ILi96EEES8_EEELi128ENS_6half_tEfNS_4arch4Sm80ELb0ELb1ELb0ELb1ELb0ELb1ELb1ELb1EEENS1_21CollectiveEpilogueFwdINS6_IJS8_S8_S9_EEENS6_IJNS7_ILi1EEESH_SH_EEESB_SD_Li256ELb1ELb1ELb1ELb0EEENS1_36VarlenDynamicPersistentTileSchedulerILi128ELi96ELi256ELi256ELb1ELb1ELb0ELb1ELb0ELb1EEEEEEEEEvNT_6ParamsE:
	.zero		1608


//--------------------- .nv.constant0._ZN7cutlass13device_kernelIN5flash19enable_sm80_to_sm89INS1_16FlashAttnFwdSm80INS1_25CollectiveMainloopFwdSm80ILi4ELi1ELb0EN4cute5tupleIJNS5_1CILi128EEENS7_ILi64EEES8_EEELi128ENS_6half_tEfNS_4arch4Sm80ELb1ELb0ELb0ELb0ELb0ELb0ELb1ELb1EEENS1_21CollectiveEpilogueFwdINS6_IJS8_S8_S9_EEENS6_IJNS7_ILi1EEESH_SH_EEESB_SD_Li128ELb0ELb1ELb1ELb0EEENS1_30DynamicPersistentTileSchedulerILi128ELi128ELb1ELb1ELb0EEEEEEEEEvNT_6ParamsE --------------------------
	.section	.nv.constant0._ZN7cutlass13device_kernelIN5flash19enable_sm80_to_sm89INS1_16FlashAttnFwdSm80INS1_25CollectiveMainloopFwdSm80ILi4ELi1ELb0EN4cute5tupleIJNS5_1CILi128EEENS7_ILi64EEES8_EEELi128ENS_6half_tEfNS_4arch4Sm80ELb1ELb0ELb0ELb0ELb0ELb0ELb1ELb1EEENS1_21CollectiveEpilogueFwdINS6_IJS8_S8_S9_EEENS6_IJNS7_ILi1EEESH_SH_EEESB_SD_Li128ELb0ELb1ELb1ELb0EEENS1_30DynamicPersistentTileSchedulerILi128ELi128ELb1ELb1ELb0EEEEEEEEEvNT_6ParamsE,"a",@progbits
	.sectionflags	@""
	.align	4
.nv.constant0._ZN7cutlass13device_kernelIN5flash19enable_sm80_to_sm89INS1_16FlashAttnFwdSm80INS1_25CollectiveMainloopFwdSm80ILi4ELi1ELb0EN4cute5tupleIJNS5_1CILi128EEENS7_ILi64EEES8_EEELi128ENS_6half_tEfNS_4arch4Sm80ELb1ELb0ELb0ELb0ELb0ELb0ELb1ELb1EEENS1_21CollectiveEpilogueFwdINS6_IJS8_S8_S9_EEENS6_IJNS7_ILi1EEESH_SH_EEESB_SD_Li128ELb0ELb1ELb1ELb0EEENS1_30DynamicPersistentTileSchedulerILi128ELi128ELb1ELb1ELb0EEEEEEEEEvNT_6ParamsE:
	.zero		1592


//--------------------- .nv.constant0._ZN7cutlass13device_kernelIN5flash19enable_sm80_to_sm89INS1_16FlashAttnFwdSm80INS1_25CollectiveMainloopFwdSm80ILi8ELi1ELb1EN4cute5tupleIJNS5_1CILi128EEENS7_ILi112EEES8_EEELi128ENS_6half_tEfNS_4arch4Sm80ELb1ELb0ELb0ELb1ELb0ELb0ELb1ELb1EEENS1_21CollectiveEpilogueFwdINS6_IJS8_S8_S9_EEENS6_IJNS7_ILi1EEESH_SH_EEESB_SD_Li256ELb1ELb1ELb1ELb0EEENS1_36VarlenDynamicPersistentTileSchedulerILi128ELi112ELi256ELi256ELb1ELb1ELb0ELb1ELb1ELb1EEEEEEEEEvNT_6ParamsE --------------------------
	.section	.nv.constant0._ZN7cutlass13device_kernelIN5flash19enable_sm80_to_sm89INS1_16FlashAttnFwdSm80INS1_25CollectiveMainloopFwdSm80ILi8ELi1ELb1EN4cute5tupleIJNS5_1CILi128EEENS7_ILi112EEES8_EEELi128ENS_6half_tEfNS_4arch4Sm80ELb1ELb0ELb0ELb1ELb0ELb0ELb1ELb1EEENS1_21CollectiveEpilogueFwdINS6_IJS8_S8_S9_EEENS6_IJNS7_ILi1EEESH_SH_EEESB_SD_Li256ELb1ELb1ELb1ELb0EEENS1_36VarlenDynamicPersistentTileSchedulerILi128ELi112ELi256ELi256ELb1ELb1ELb0ELb1ELb1ELb1EEEEEEEEEvNT_6ParamsE,"a",@progbits
	.sectionflags	@""
	.align	4
.nv.constant0._ZN7cutlass13device_kernelIN5flash19enable_sm80_to_sm89INS1_16FlashAttnFwdSm80INS1_25CollectiveMainloopFwdSm80ILi8ELi1ELb1EN4cute5tupleIJNS5_1CILi128EEENS7_ILi112EEES8_EEELi128ENS_6half_tEfNS_4arch4Sm80ELb1ELb0ELb0ELb1ELb0ELb0ELb1ELb1EEENS1_21CollectiveEpilogueFwdINS6_IJS8_S8_S9_EEENS6_IJNS7_ILi1EEESH_SH_EEESB_SD_Li256ELb1ELb1ELb1ELb0EEENS1_36VarlenDynamicPersistentTileSchedulerILi128ELi112ELi256ELi256ELb1ELb1ELb0ELb1ELb1ELb1EEEEEEEEEvNT_6ParamsE:
	.zero		1608


//--------------------- .nv.constant0._ZN7cutlass13device_kernelIN5flash19enable_sm80_to_sm89INS1_16FlashAttnFwdSm80INS1_25CollectiveMainloopFwdSm80ILi8ELi1ELb1EN4cute5tupleIJNS5_1CILi128EEENS7_ILi112EEES8_EEELi128ENS_6half_tEfNS_4arch4Sm80ELb1ELb0ELb0ELb1ELb0ELb1ELb1ELb1EEENS1_21CollectiveEpilogueFwdINS6_IJS8_S8_S9_EEENS6_IJNS7_ILi1EEESH_SH_EEESB_SD_Li256ELb1ELb1ELb1ELb0EEENS1_36VarlenDynamicPersistentTileSchedulerILi128ELi112ELi256ELi256ELb1ELb1ELb0ELb1ELb1ELb1EEEEEEEEEvNT_6ParamsE --------------------------
	.section	.nv.constant0._ZN7cutlass13device_kernelIN5flash19enable_sm80_to_sm89INS1_16FlashAttnFwdSm80INS1_25CollectiveMainloopFwdSm80ILi8ELi1ELb1EN4cute5tupleIJNS5_1CILi128EEENS7_ILi112EEES8_EEELi128ENS_6half_tEfNS_4arch4Sm80ELb1ELb0ELb0ELb1ELb0ELb1ELb1ELb1EEENS1_21CollectiveEpilogueFwdINS6_IJS8_S8_S9_EEENS6_IJNS7_ILi1EEESH_SH_EEESB_SD_Li256ELb1ELb1ELb1ELb0EEENS1_36VarlenDynamicPersistentTileSchedulerILi128ELi112ELi256ELi256ELb1ELb1ELb0ELb1ELb1ELb1EEEEEEEEEvNT_6ParamsE,"a",@progbits
	.sectionflags	@""
	.align	4
.nv.constant0._ZN7cutlass13device_kernelIN5flash19enable_sm80_to_sm89INS1_16FlashAttnFwdSm80INS1_25CollectiveMainloopFwdSm80ILi8ELi1ELb1EN4cute5tupleIJNS5_1CILi128EEENS7_ILi112EEES8_EEELi128ENS_6half_tEfNS_4arch4Sm80ELb1ELb0ELb0ELb1ELb0ELb1ELb1ELb1EEENS1_21CollectiveEpilogueFwdINS6_IJS8_S8_S9_EEENS6_IJNS7_ILi1EEESH_SH_EEESB_SD_Li256ELb1ELb1ELb1ELb0EEENS1_36VarlenDynamicPersistentTileSchedulerILi128ELi112ELi256ELi256ELb1ELb1ELb0ELb1ELb1ELb1EEEEEEEEEvNT_6ParamsE:
	.zero		1608


//--------------------- SYMBOLS --------------------------

	.type		.nv.reservedSmem.offset0,@object
	.size		.nv.reservedSmem.offset0,0x4
